//
// Generated by NVIDIA NVVM Compiler
//
// Compiler Build ID: CL-36424714
// Cuda compilation tools, release 13.0, V13.0.88
// Based on NVVM 20.0.0
//

.version 9.0
.target sm_100
.address_size 64

	// .globl	_Z17multiply_matricesPfS_S_ii
// _ZZ31multiply_matrices_shared_blocksPfS_S_iiiE1a has been demoted
// _ZZ31multiply_matrices_shared_blocksPfS_S_iiiE1b has been demoted
// _ZZ26transpose_matrix_by_sharedPPfS0_iiE4tile has been demoted

.visible .entry _Z17multiply_matricesPfS_S_ii(
	.param .u64 .ptr .align 1 _Z17multiply_matricesPfS_S_ii_param_0,
	.param .u64 .ptr .align 1 _Z17multiply_matricesPfS_S_ii_param_1,
	.param .u64 .ptr .align 1 _Z17multiply_matricesPfS_S_ii_param_2,
	.param .u32 _Z17multiply_matricesPfS_S_ii_param_3,
	.param .u32 _Z17multiply_matricesPfS_S_ii_param_4
)
{
	.reg .pred 	%p<10>;
	.reg .b32 	%r<92>;
	.reg .b32 	%f<67>;
	.reg .b64 	%rd<69>;

	ld.param.u64 	%rd4, [_Z17multiply_matricesPfS_S_ii_param_0];
	ld.param.u64 	%rd5, [_Z17multiply_matricesPfS_S_ii_param_1];
	ld.param.u64 	%rd3, [_Z17multiply_matricesPfS_S_ii_param_2];
	ld.param.u32 	%r43, [_Z17multiply_matricesPfS_S_ii_param_3];
	ld.param.u32 	%r44, [_Z17multiply_matricesPfS_S_ii_param_4];
	cvta.to.global.u64 	%rd1, %rd5;
	cvta.to.global.u64 	%rd2, %rd4;
	mov.u32 	%r45, %tid.y;
	mov.u32 	%r46, %ntid.y;
	mov.u32 	%r47, %ctaid.y;
	mad.lo.s32 	%r48, %r46, %r47, %r45;
	mov.u32 	%r1, %tid.x;
	mov.u32 	%r49, %ntid.x;
	mov.u32 	%r50, %ctaid.x;
	mul.lo.s32 	%r2, %r49, %r50;
	add.s32 	%r3, %r2, %r1;
	mul.lo.s32 	%r4, %r44, %r48;
	max.u32 	%r51, %r48, %r3;
	setp.ge.u32 	%p1, %r51, %r43;
	@%p1 bra 	$L__BB0_13;
	and.b32  	%r5, %r43, 7;
	setp.lt.u32 	%p2, %r43, 8;
	mov.f32 	%f66, 0f00000000;
	mov.b32 	%r90, 0;
	@%p2 bra 	$L__BB0_4;
	and.b32  	%r90, %r43, -8;
	neg.s32 	%r88, %r90;
	add.s32 	%r53, %r1, %r44;
	add.s32 	%r87, %r53, %r2;
	shl.b32 	%r9, %r44, 3;
	shl.b32 	%r54, %r44, 1;
	add.s32 	%r86, %r3, %r54;
	mad.lo.s32 	%r85, %r44, 3, %r3;
	shl.b32 	%r55, %r44, 2;
	add.s32 	%r84, %r3, %r55;
	mad.lo.s32 	%r83, %r44, 5, %r3;
	mad.lo.s32 	%r82, %r44, 6, %r3;
	mad.lo.s32 	%r81, %r44, 7, %r3;
	add.s32 	%r79, %r4, 3;
	mov.f32 	%f66, 0f00000000;
	mov.u32 	%r80, %r3;
$L__BB0_3:
	.pragma "nounroll";
	add.s32 	%r56, %r79, -3;
	mul.wide.u32 	%rd6, %r56, 4;
	add.s64 	%rd7, %rd2, %rd6;
	ld.global.f32 	%f16, [%rd7];
	mul.wide.u32 	%rd8, %r80, 4;
	add.s64 	%rd9, %rd1, %rd8;
	ld.global.f32 	%f17, [%rd9];
	fma.rn.f32 	%f18, %f16, %f17, %f66;
	add.s32 	%r57, %r79, -2;
	mul.wide.u32 	%rd10, %r57, 4;
	add.s64 	%rd11, %rd2, %rd10;
	ld.global.f32 	%f19, [%rd11];
	mul.wide.u32 	%rd12, %r87, 4;
	add.s64 	%rd13, %rd1, %rd12;
	ld.global.f32 	%f20, [%rd13];
	fma.rn.f32 	%f21, %f19, %f20, %f18;
	add.s32 	%r58, %r79, -1;
	mul.wide.u32 	%rd14, %r58, 4;
	add.s64 	%rd15, %rd2, %rd14;
	ld.global.f32 	%f22, [%rd15];
	mul.wide.u32 	%rd16, %r86, 4;
	add.s64 	%rd17, %rd1, %rd16;
	ld.global.f32 	%f23, [%rd17];
	fma.rn.f32 	%f24, %f22, %f23, %f21;
	add.s32 	%r59, %r79, 4;
	mul.wide.u32 	%rd18, %r79, 4;
	add.s64 	%rd19, %rd2, %rd18;
	ld.global.f32 	%f25, [%rd19];
	mul.wide.u32 	%rd20, %r85, 4;
	add.s64 	%rd21, %rd1, %rd20;
	ld.global.f32 	%f26, [%rd21];
	fma.rn.f32 	%f27, %f25, %f26, %f24;
	add.s32 	%r60, %r79, 1;
	mul.wide.u32 	%rd22, %r60, 4;
	add.s64 	%rd23, %rd2, %rd22;
	ld.global.f32 	%f28, [%rd23];
	mul.wide.u32 	%rd24, %r84, 4;
	add.s64 	%rd25, %rd1, %rd24;
	ld.global.f32 	%f29, [%rd25];
	fma.rn.f32 	%f30, %f28, %f29, %f27;
	add.s32 	%r61, %r79, 2;
	mul.wide.u32 	%rd26, %r61, 4;
	add.s64 	%rd27, %rd2, %rd26;
	ld.global.f32 	%f31, [%rd27];
	mul.wide.u32 	%rd28, %r83, 4;
	add.s64 	%rd29, %rd1, %rd28;
	ld.global.f32 	%f32, [%rd29];
	fma.rn.f32 	%f33, %f31, %f32, %f30;
	add.s32 	%r62, %r79, 3;
	mul.wide.u32 	%rd30, %r62, 4;
	add.s64 	%rd31, %rd2, %rd30;
	ld.global.f32 	%f34, [%rd31];
	mul.wide.u32 	%rd32, %r82, 4;
	add.s64 	%rd33, %rd1, %rd32;
	ld.global.f32 	%f35, [%rd33];
	fma.rn.f32 	%f36, %f34, %f35, %f33;
	mul.wide.u32 	%rd34, %r59, 4;
	add.s64 	%rd35, %rd2, %rd34;
	ld.global.f32 	%f37, [%rd35];
	mul.wide.u32 	%rd36, %r81, 4;
	add.s64 	%rd37, %rd1, %rd36;
	ld.global.f32 	%f38, [%rd37];
	fma.rn.f32 	%f66, %f37, %f38, %f36;
	add.s32 	%r88, %r88, 8;
	add.s32 	%r87, %r87, %r9;
	add.s32 	%r86, %r86, %r9;
	add.s32 	%r85, %r85, %r9;
	add.s32 	%r84, %r84, %r9;
	add.s32 	%r83, %r83, %r9;
	add.s32 	%r82, %r82, %r9;
	add.s32 	%r81, %r81, %r9;
	add.s32 	%r80, %r80, %r9;
	add.s32 	%r79, %r79, 8;
	setp.ne.s32 	%p3, %r88, 0;
	@%p3 bra 	$L__BB0_3;
$L__BB0_4:
	setp.eq.s32 	%p4, %r5, 0;
	@%p4 bra 	$L__BB0_12;
	and.b32  	%r38, %r43, 3;
	setp.lt.u32 	%p5, %r5, 4;
	@%p5 bra 	$L__BB0_7;
	add.s32 	%r63, %r90, %r4;
	mul.wide.u32 	%rd38, %r63, 4;
	add.s64 	%rd39, %rd2, %rd38;
	ld.global.f32 	%f40, [%rd39];
	mad.lo.s32 	%r64, %r90, %r44, %r3;
	mul.wide.u32 	%rd40, %r64, 4;
	add.s64 	%rd41, %rd1, %rd40;
	ld.global.f32 	%f41, [%rd41];
	fma.rn.f32 	%f42, %f40, %f41, %f66;
	add.s32 	%r65, %r63, 1;
	mul.wide.u32 	%rd42, %r65, 4;
	add.s64 	%rd43, %rd2, %rd42;
	ld.global.f32 	%f43, [%rd43];
	add.s32 	%r66, %r64, %r44;
	mul.wide.u32 	%rd44, %r66, 4;
	add.s64 	%rd45, %rd1, %rd44;
	ld.global.f32 	%f44, [%rd45];
	fma.rn.f32 	%f45, %f43, %f44, %f42;
	add.s32 	%r67, %r63, 2;
	mul.wide.u32 	%rd46, %r67, 4;
	add.s64 	%rd47, %rd2, %rd46;
	ld.global.f32 	%f46, [%rd47];
	add.s32 	%r68, %r66, %r44;
	mul.wide.u32 	%rd48, %r68, 4;
	add.s64 	%rd49, %rd1, %rd48;
	ld.global.f32 	%f47, [%rd49];
	fma.rn.f32 	%f48, %f46, %f47, %f45;
	add.s32 	%r69, %r63, 3;
	mul.wide.u32 	%rd50, %r69, 4;
	add.s64 	%rd51, %rd2, %rd50;
	ld.global.f32 	%f49, [%rd51];
	add.s32 	%r70, %r68, %r44;
	mul.wide.u32 	%rd52, %r70, 4;
	add.s64 	%rd53, %rd1, %rd52;
	ld.global.f32 	%f50, [%rd53];
	fma.rn.f32 	%f66, %f49, %f50, %f48;
	add.s32 	%r90, %r90, 4;
$L__BB0_7:
	setp.eq.s32 	%p6, %r38, 0;
	@%p6 bra 	$L__BB0_12;
	setp.eq.s32 	%p7, %r38, 1;
	@%p7 bra 	$L__BB0_10;
	add.s32 	%r71, %r90, %r4;
	mul.wide.u32 	%rd54, %r71, 4;
	add.s64 	%rd55, %rd2, %rd54;
	ld.global.f32 	%f52, [%rd55];
	mad.lo.s32 	%r72, %r90, %r44, %r3;
	mul.wide.u32 	%rd56, %r72, 4;
	add.s64 	%rd57, %rd1, %rd56;
	ld.global.f32 	%f53, [%rd57];
	fma.rn.f32 	%f54, %f52, %f53, %f66;
	add.s32 	%r73, %r71, 1;
	mul.wide.u32 	%rd58, %r73, 4;
	add.s64 	%rd59, %rd2, %rd58;
	ld.global.f32 	%f55, [%rd59];
	add.s32 	%r74, %r72, %r44;
	mul.wide.u32 	%rd60, %r74, 4;
	add.s64 	%rd61, %rd1, %rd60;
	ld.global.f32 	%f56, [%rd61];
	fma.rn.f32 	%f66, %f55, %f56, %f54;
	add.s32 	%r90, %r90, 2;
$L__BB0_10:
	and.b32  	%r75, %r43, 1;
	setp.eq.b32 	%p8, %r75, 1;
	not.pred 	%p9, %p8;
	@%p9 bra 	$L__BB0_12;
	add.s32 	%r76, %r90, %r4;
	mul.wide.u32 	%rd62, %r76, 4;
	add.s64 	%rd63, %rd2, %rd62;
	ld.global.f32 	%f57, [%rd63];
	mad.lo.s32 	%r77, %r90, %r44, %r3;
	mul.wide.u32 	%rd64, %r77, 4;
	add.s64 	%rd65, %rd1, %rd64;
	ld.global.f32 	%f58, [%rd65];
	fma.rn.f32 	%f66, %f57, %f58, %f66;
$L__BB0_12:
	add.s32 	%r78, %r4, %r3;
	cvta.to.global.u64 	%rd66, %rd3;
	mul.wide.u32 	%rd67, %r78, 4;
	add.s64 	%rd68, %rd66, %rd67;
	st.global.f32 	[%rd68], %f66;
$L__BB0_13:
	ret;

}
	// .globl	_Z31multiply_matrices_shared_blocksPfS_S_iii
.visible .entry _Z31multiply_matrices_shared_blocksPfS_S_iii(
	.param .u64 .ptr .align 1 _Z31multiply_matrices_shared_blocksPfS_S_iii_param_0,
	.param .u64 .ptr .align 1 _Z31multiply_matrices_shared_blocksPfS_S_iii_param_1,
	.param .u64 .ptr .align 1 _Z31multiply_matrices_shared_blocksPfS_S_iii_param_2,
	.param .u32 _Z31multiply_matrices_shared_blocksPfS_S_iii_param_3,
	.param .u32 _Z31multiply_matrices_shared_blocksPfS_S_iii_param_4,
	.param .u32 _Z31multiply_matrices_shared_blocksPfS_S_iii_param_5
)
{
	.reg .pred 	%p<13>;
	.reg .b32 	%r<72>;
	.reg .b32 	%f<118>;
	.reg .b64 	%rd<18>;
	// demoted variable
	.shared .align 4 .b8 _ZZ31multiply_matrices_shared_blocksPfS_S_iiiE1a[1024];
	// demoted variable
	.shared .align 4 .b8 _ZZ31multiply_matrices_shared_blocksPfS_S_iiiE1b[1024];
	ld.param.u64 	%rd5, [_Z31multiply_matrices_shared_blocksPfS_S_iii_param_0];
	ld.param.u64 	%rd6, [_Z31multiply_matrices_shared_blocksPfS_S_iii_param_1];
	ld.param.u64 	%rd7, [_Z31multiply_matrices_shared_blocksPfS_S_iii_param_2];
	ld.param.u32 	%r32, [_Z31multiply_matrices_shared_blocksPfS_S_iii_param_3];
	ld.param.u32 	%r30, [_Z31multiply_matrices_shared_blocksPfS_S_iii_param_4];
	ld.param.u32 	%r31, [_Z31multiply_matrices_shared_blocksPfS_S_iii_param_5];
	div.s32 	%r1, %r32, %r30;
	setp.lt.s32 	%p1, %r1, 1;
	@%p1 bra 	$L__BB1_17;
	mov.u32 	%r34, %tid.y;
	mov.u32 	%r35, %ctaid.y;
	mov.u32 	%r36, %tid.x;
	mov.u32 	%r37, %ctaid.x;
	cvta.to.global.u64 	%rd8, %rd7;
	mul.lo.s32 	%r38, %r30, %r35;
	mul.lo.s32 	%r2, %r38, %r31;
	mad.lo.s32 	%r39, %r31, %r34, %r36;
	cvt.s64.s32 	%rd1, %r39;
	shl.b32 	%r40, %r34, 6;
	mov.u32 	%r41, _ZZ31multiply_matrices_shared_blocksPfS_S_iiiE1a;
	add.s32 	%r3, %r41, %r40;
	shl.b32 	%r42, %r36, 2;
	add.s32 	%r4, %r3, %r42;
	mov.u32 	%r43, _ZZ31multiply_matrices_shared_blocksPfS_S_iiiE1b;
	add.s32 	%r6, %r43, %r42;
	add.s32 	%r5, %r6, %r40;
	mov.u32 	%r44, %ntid.y;
	mad.lo.s32 	%r45, %r44, %r35, %r34;
	mov.u32 	%r46, %ntid.x;
	mad.lo.s32 	%r47, %r46, %r37, %r36;
	mad.lo.s32 	%r48, %r31, %r45, %r47;
	mul.wide.u32 	%rd9, %r48, 4;
	add.s64 	%rd2, %rd8, %rd9;
	and.b32  	%r7, %r30, 15;
	and.b32  	%r8, %r30, 7;
	and.b32  	%r9, %r30, 2147483632;
	and.b32  	%r10, %r30, 3;
	neg.s32 	%r11, %r9;
	add.s32 	%r12, %r3, 32;
	add.s32 	%r13, %r6, 512;
	mul.lo.s32 	%r14, %r30, %r37;
	cvta.to.global.u64 	%rd3, %rd5;
	cvta.to.global.u64 	%rd4, %rd6;
	mov.f32 	%f117, 0f00000000;
	mov.b32 	%r65, 0;
$L__BB1_2:
	setp.lt.s32 	%p2, %r30, 1;
	mul.lo.s32 	%r49, %r65, %r30;
	add.s32 	%r50, %r49, %r2;
	cvt.s64.s32 	%rd10, %r50;
	mad.lo.s32 	%r51, %r49, %r31, %r14;
	cvt.s64.s32 	%rd11, %r51;
	add.s64 	%rd12, %rd10, %rd1;
	shl.b64 	%rd13, %rd12, 2;
	add.s64 	%rd14, %rd3, %rd13;
	ld.global.f32 	%f17, [%rd14];
	st.shared.f32 	[%r4], %f17;
	add.s64 	%rd15, %rd11, %rd1;
	shl.b64 	%rd16, %rd15, 2;
	add.s64 	%rd17, %rd4, %rd16;
	ld.global.f32 	%f18, [%rd17];
	st.shared.f32 	[%r5], %f18;
	bar.sync 	0;
	@%p2 bra 	$L__BB1_16;
	setp.lt.u32 	%p3, %r30, 16;
	mov.b32 	%r70, 0;
	@%p3 bra 	$L__BB1_6;
	mov.u32 	%r66, %r13;
	mov.u32 	%r67, %r12;
	mov.u32 	%r68, %r11;
$L__BB1_5:
	.pragma "nounroll";
	ld.shared.f32 	%f20, [%r67+-32];
	ld.shared.f32 	%f21, [%r66+-512];
	fma.rn.f32 	%f22, %f20, %f21, %f117;
	ld.shared.f32 	%f23, [%r67+-28];
	ld.shared.f32 	%f24, [%r66+-448];
	fma.rn.f32 	%f25, %f23, %f24, %f22;
	ld.shared.f32 	%f26, [%r67+-24];
	ld.shared.f32 	%f27, [%r66+-384];
	fma.rn.f32 	%f28, %f26, %f27, %f25;
	ld.shared.f32 	%f29, [%r67+-20];
	ld.shared.f32 	%f30, [%r66+-320];
	fma.rn.f32 	%f31, %f29, %f30, %f28;
	ld.shared.f32 	%f32, [%r67+-16];
	ld.shared.f32 	%f33, [%r66+-256];
	fma.rn.f32 	%f34, %f32, %f33, %f31;
	ld.shared.f32 	%f35, [%r67+-12];
	ld.shared.f32 	%f36, [%r66+-192];
	fma.rn.f32 	%f37, %f35, %f36, %f34;
	ld.shared.f32 	%f38, [%r67+-8];
	ld.shared.f32 	%f39, [%r66+-128];
	fma.rn.f32 	%f40, %f38, %f39, %f37;
	ld.shared.f32 	%f41, [%r67+-4];
	ld.shared.f32 	%f42, [%r66+-64];
	fma.rn.f32 	%f43, %f41, %f42, %f40;
	ld.shared.f32 	%f44, [%r67];
	ld.shared.f32 	%f45, [%r66];
	fma.rn.f32 	%f46, %f44, %f45, %f43;
	ld.shared.f32 	%f47, [%r67+4];
	ld.shared.f32 	%f48, [%r66+64];
	fma.rn.f32 	%f49, %f47, %f48, %f46;
	ld.shared.f32 	%f50, [%r67+8];
	ld.shared.f32 	%f51, [%r66+128];
	fma.rn.f32 	%f52, %f50, %f51, %f49;
	ld.shared.f32 	%f53, [%r67+12];
	ld.shared.f32 	%f54, [%r66+192];
	fma.rn.f32 	%f55, %f53, %f54, %f52;
	ld.shared.f32 	%f56, [%r67+16];
	ld.shared.f32 	%f57, [%r66+256];
	fma.rn.f32 	%f58, %f56, %f57, %f55;
	ld.shared.f32 	%f59, [%r67+20];
	ld.shared.f32 	%f60, [%r66+320];
	fma.rn.f32 	%f61, %f59, %f60, %f58;
	ld.shared.f32 	%f62, [%r67+24];
	ld.shared.f32 	%f63, [%r66+384];
	fma.rn.f32 	%f64, %f62, %f63, %f61;
	ld.shared.f32 	%f65, [%r67+28];
	ld.shared.f32 	%f66, [%r66+448];
	fma.rn.f32 	%f117, %f65, %f66, %f64;
	add.s32 	%r68, %r68, 16;
	add.s32 	%r67, %r67, 64;
	add.s32 	%r66, %r66, 1024;
	setp.ne.s32 	%p4, %r68, 0;
	mov.u32 	%r70, %r9;
	@%p4 bra 	$L__BB1_5;
$L__BB1_6:
	setp.eq.s32 	%p5, %r7, 0;
	@%p5 bra 	$L__BB1_16;
	add.s32 	%r53, %r7, -1;
	setp.lt.u32 	%p6, %r53, 7;
	@%p6 bra 	$L__BB1_9;
	shl.b32 	%r54, %r70, 2;
	add.s32 	%r55, %r3, %r54;
	ld.shared.f32 	%f68, [%r55];
	shl.b32 	%r56, %r70, 6;
	add.s32 	%r57, %r6, %r56;
	ld.shared.f32 	%f69, [%r57];
	fma.rn.f32 	%f70, %f68, %f69, %f117;
	ld.shared.f32 	%f71, [%r55+4];
	ld.shared.f32 	%f72, [%r57+64];
	fma.rn.f32 	%f73, %f71, %f72, %f70;
	ld.shared.f32 	%f74, [%r55+8];
	ld.shared.f32 	%f75, [%r57+128];
	fma.rn.f32 	%f76, %f74, %f75, %f73;
	ld.shared.f32 	%f77, [%r55+12];
	ld.shared.f32 	%f78, [%r57+192];
	fma.rn.f32 	%f79, %f77, %f78, %f76;
	ld.shared.f32 	%f80, [%r55+16];
	ld.shared.f32 	%f81, [%r57+256];
	fma.rn.f32 	%f82, %f80, %f81, %f79;
	ld.shared.f32 	%f83, [%r55+20];
	ld.shared.f32 	%f84, [%r57+320];
	fma.rn.f32 	%f85, %f83, %f84, %f82;
	ld.shared.f32 	%f86, [%r55+24];
	ld.shared.f32 	%f87, [%r57+384];
	fma.rn.f32 	%f88, %f86, %f87, %f85;
	ld.shared.f32 	%f89, [%r55+28];
	ld.shared.f32 	%f90, [%r57+448];
	fma.rn.f32 	%f117, %f89, %f90, %f88;
	add.s32 	%r70, %r70, 8;
$L__BB1_9:
	setp.eq.s32 	%p7, %r8, 0;
	@%p7 bra 	$L__BB1_16;
	add.s32 	%r58, %r8, -1;
	setp.lt.u32 	%p8, %r58, 3;
	@%p8 bra 	$L__BB1_12;
	shl.b32 	%r59, %r70, 2;
	add.s32 	%r60, %r3, %r59;
	ld.shared.f32 	%f92, [%r60];
	shl.b32 	%r61, %r70, 6;
	add.s32 	%r62, %r6, %r61;
	ld.shared.f32 	%f93, [%r62];
	fma.rn.f32 	%f94, %f92, %f93, %f117;
	ld.shared.f32 	%f95, [%r60+4];
	ld.shared.f32 	%f96, [%r62+64];
	fma.rn.f32 	%f97, %f95, %f96, %f94;
	ld.shared.f32 	%f98, [%r60+8];
	ld.shared.f32 	%f99, [%r62+128];
	fma.rn.f32 	%f100, %f98, %f99, %f97;
	ld.shared.f32 	%f101, [%r60+12];
	ld.shared.f32 	%f102, [%r62+192];
	fma.rn.f32 	%f117, %f101, %f102, %f100;
	add.s32 	%r70, %r70, 4;
$L__BB1_12:
	setp.eq.s32 	%p9, %r10, 0;
	@%p9 bra 	$L__BB1_16;
	setp.eq.s32 	%p10, %r10, 1;
	shl.b32 	%r63, %r70, 2;
	add.s32 	%r27, %r3, %r63;
	ld.shared.f32 	%f103, [%r27];
	shl.b32 	%r64, %r70, 6;
	add.s32 	%r28, %r6, %r64;
	ld.shared.f32 	%f104, [%r28];
	fma.rn.f32 	%f117, %f103, %f104, %f117;
	@%p10 bra 	$L__BB1_16;
	setp.eq.s32 	%p11, %r10, 2;
	ld.shared.f32 	%f105, [%r27+4];
	ld.shared.f32 	%f106, [%r28+64];
	fma.rn.f32 	%f117, %f105, %f106, %f117;
	@%p11 bra 	$L__BB1_16;
	ld.shared.f32 	%f107, [%r27+8];
	ld.shared.f32 	%f108, [%r28+128];
	fma.rn.f32 	%f117, %f107, %f108, %f117;
$L__BB1_16:
	st.global.f32 	[%rd2], %f117;
	bar.sync 	0;
	add.s32 	%r65, %r65, 1;
	setp.ne.s32 	%p12, %r65, %r1;
	@%p12 bra 	$L__BB1_2;
$L__BB1_17:
	ret;

}
	// .globl	_Z26transpose_matrix_by_sharedPPfS0_ii
.visible .entry _Z26transpose_matrix_by_sharedPPfS0_ii(
	.param .u64 .ptr .align 1 _Z26transpose_matrix_by_sharedPPfS0_ii_param_0,
	.param .u64 .ptr .align 1 _Z26transpose_matrix_by_sharedPPfS0_ii_param_1,
	.param .u32 _Z26transpose_matrix_by_sharedPPfS0_ii_param_2,
	.param .u32 _Z26transpose_matrix_by_sharedPPfS0_ii_param_3
)
{
	.reg .pred 	%p<2>;
	.reg .b32 	%r<33>;
	.reg .b32 	%f<9>;
	.reg .b64 	%rd<35>;
	// demoted variable
	.shared .align 4 .b8 _ZZ26transpose_matrix_by_sharedPPfS0_iiE4tile[4224];
	ld.param.u64 	%rd1, [_Z26transpose_matrix_by_sharedPPfS0_ii_param_0];
	ld.param.u64 	%rd2, [_Z26transpose_matrix_by_sharedPPfS0_ii_param_1];
	ld.param.u32 	%r5, [_Z26transpose_matrix_by_sharedPPfS0_ii_param_2];
	mov.u32 	%r1, %tid.y;
	mov.u32 	%r6, %ntid.y;
	mov.u32 	%r2, %ctaid.y;
	mad.lo.s32 	%r7, %r6, %r2, %r1;
	mov.u32 	%r3, %tid.x;
	mov.u32 	%r8, %ntid.x;
	mov.u32 	%r4, %ctaid.x;
	mad.lo.s32 	%r9, %r8, %r4, %r3;
	max.u32 	%r10, %r7, %r9;
	setp.ge.u32 	%p1, %r10, %r5;
	@%p1 bra 	$L__BB2_2;
	cvta.to.global.u64 	%rd3, %rd2;
	cvta.to.global.u64 	%rd4, %rd1;
	shl.b32 	%r11, %r4, 5;
	add.s32 	%r12, %r11, -32;
	add.s32 	%r13, %r12, %r3;
	shl.b32 	%r14, %r2, 5;
	add.s32 	%r15, %r14, -32;
	add.s32 	%r16, %r15, %r1;
	mul.wide.u32 	%rd5, %r13, 8;
	add.s64 	%rd6, %rd4, %rd5;
	shl.b32 	%r17, %r3, 7;
	mov.u32 	%r18, _ZZ26transpose_matrix_by_sharedPPfS0_iiE4tile;
	add.s32 	%r19, %r18, %r17;
	ld.global.u64 	%rd7, [%rd6];
	cvta.to.global.u64 	%rd8, %rd7;
	mul.wide.u32 	%rd9, %r16, 4;
	add.s64 	%rd10, %rd8, %rd9;
	ld.global.f32 	%f1, [%rd10];
	shl.b32 	%r20, %r1, 2;
	add.s32 	%r21, %r19, %r20;
	st.shared.f32 	[%r21], %f1;
	add.s32 	%r22, %r16, 8;
	mul.wide.u32 	%rd11, %r22, 4;
	add.s64 	%rd12, %rd8, %rd11;
	ld.global.f32 	%f2, [%rd12];
	st.shared.f32 	[%r21+32], %f2;
	add.s32 	%r23, %r16, 16;
	mul.wide.u32 	%rd13, %r23, 4;
	add.s64 	%rd14, %rd8, %rd13;
	ld.global.f32 	%f3, [%rd14];
	st.shared.f32 	[%r21+64], %f3;
	add.s32 	%r24, %r16, 24;
	mul.wide.u32 	%rd15, %r24, 4;
	add.s64 	%rd16, %rd8, %rd15;
	ld.global.f32 	%f4, [%rd16];
	st.shared.f32 	[%r21+96], %f4;
	bar.sync 	0;
	add.s32 	%r25, %r15, %r3;
	add.s32 	%r26, %r12, %r1;
	mul.wide.u32 	%rd17, %r25, 8;
	add.s64 	%rd18, %rd3, %rd17;
	mad.lo.s32 	%r27, %r3, -124, %r19;
	shl.b32 	%r28, %r1, 7;
	add.s32 	%r29, %r27, %r28;
	ld.shared.f32 	%f5, [%r29];
	ld.global.u64 	%rd19, [%rd18];
	cvta.to.global.u64 	%rd20, %rd19;
	mul.wide.u32 	%rd21, %r26, 4;
	add.s64 	%rd22, %rd20, %rd21;
	st.global.f32 	[%rd22], %f5;
	ld.shared.f32 	%f6, [%r29+1024];
	ld.global.u64 	%rd23, [%rd18];
	cvta.to.global.u64 	%rd24, %rd23;
	add.s32 	%r30, %r26, 8;
	mul.wide.u32 	%rd25, %r30, 4;
	add.s64 	%rd26, %rd24, %rd25;
	st.global.f32 	[%rd26], %f6;
	ld.shared.f32 	%f7, [%r29+2048];
	ld.global.u64 	%rd27, [%rd18];
	cvta.to.global.u64 	%rd28, %rd27;
	add.s32 	%r31, %r26, 16;
	mul.wide.u32 	%rd29, %r31, 4;
	add.s64 	%rd30, %rd28, %rd29;
	st.global.f32 	[%rd30], %f7;
	ld.shared.f32 	%f8, [%r29+3072];
	ld.global.u64 	%rd31, [%rd18];
	cvta.to.global.u64 	%rd32, %rd31;
	add.s32 	%r32, %r26, 24;
	mul.wide.u32 	%rd33, %r32, 4;
	add.s64 	%rd34, %rd32, %rd33;
	st.global.f32 	[%rd34], %f8;
$L__BB2_2:
	ret;

}


// ===== COMPILED SASS (sm_100) =====

	.target	sm_100

	.elftype	@"ET_EXEC"


//--------------------- .note.nv.tkinfo           --------------------------
	.section	.note.nv.tkinfo,"",@"SHT_NOTE"
	.sectionflags	@"SHF_NOTE_NV_TKINFO"
	.tkinfo
        /*0018*/ 	.word	0x00000002
        /*0030*/ 	.string	""
        /*0030*/ 	.string	"ptxas"
        /*0030*/ 	.string	"Cuda compilation tools, release 13.0, V13.0.88"
        /*0030*/ 	.string	"Build cuda_13.0.r13.0/compiler.36424714_0"
        /*0030*/ 	.string	"-arch sm_100 -m 64 "



//--------------------- .note.nv.cuinfo           --------------------------
	.section	.note.nv.cuinfo,"",@"SHT_NOTE"
	.sectionflags	@"SHF_NOTE_NV_CUINFO"
        /*0018*/ 	.short	0x0002
        /*001a*/ 	.short	0x0064
        /*001c*/ 	.short	0x0082
	.zero		2


//--------------------- .nv.info                  --------------------------
	.section	.nv.info,"",@"SHT_CUDA_INFO"
	.align	4


	//----- nvinfo : EIATTR_REGCOUNT
	.align		4
        /*0000*/ 	.byte	0x04, 0x2f
        /*0002*/ 	.short	(.L_1 - .L_0)
	.align		4
.L_0:
        /*0004*/ 	.word	index@(_Z17multiply_matricesPfS_S_ii)
        /*0008*/ 	.word	0x00000020


	//----- nvinfo : EIATTR_FRAME_SIZE
	.align		4
.L_1:
        /*000c*/ 	.byte	0x04, 0x11
        /*000e*/ 	.short	(.L_3 - .L_2)
	.align		4
.L_2:
        /*0010*/ 	.word	index@(_Z17multiply_matricesPfS_S_ii)
        /*0014*/ 	.word	0x00000000


	//----- nvinfo : EIATTR_REGCOUNT
	.align		4
.L_3:
        /*0018*/ 	.byte	0x04, 0x2f
        /*001a*/ 	.short	(.L_5 - .L_4)
	.align		4
.L_4:
        /*001c*/ 	.word	index@(_Z31multiply_matrices_shared_blocksPfS_S_iii)
        /*0020*/ 	.word	0x00000020


	//----- nvinfo : EIATTR_FRAME_SIZE
	.align		4
.L_5:
        /*0024*/ 	.byte	0x04, 0x11
        /*0026*/ 	.short	(.L_7 - .L_6)
	.align		4
.L_6:
        /*0028*/ 	.word	index@(_Z31multiply_matrices_shared_blocksPfS_S_iii)
        /*002c*/ 	.word	0x00000000


	//----- nvinfo : EIATTR_REGCOUNT
	.align		4
.L_7:
        /*0030*/ 	.byte	0x04, 0x2f
        /*0032*/ 	.short	(.L_9 - .L_8)
	.align		4
.L_8:
        /*0034*/ 	.word	index@(_Z26transpose_matrix_by_sharedPPfS0_ii)
        /*0038*/ 	.word	0x00000018


	//----- nvinfo : EIATTR_FRAME_SIZE
	.align		4
.L_9:
        /*003c*/ 	.byte	0x04, 0x11
        /*003e*/ 	.short	(.L_11 - .L_10)
	.align		4
.L_10:
        /*0040*/ 	.word	index@(_Z26transpose_matrix_by_sharedPPfS0_ii)
        /*0044*/ 	.word	0x00000000


	//----- nvinfo : EIATTR_MIN_STACK_SIZE
	.align		4
.L_11:
        /*0048*/ 	.byte	0x04, 0x12
        /*004a*/ 	.short	(.L_13 - .L_12)
	.align		4
.L_12:
        /*004c*/ 	.word	index@(_Z26transpose_matrix_by_sharedPPfS0_ii)
        /*0050*/ 	.word	0x00000000


	//----- nvinfo : EIATTR_MIN_STACK_SIZE
	.align		4
.L_13:
        /*0054*/ 	.byte	0x04, 0x12
        /*0056*/ 	.short	(.L_15 - .L_14)
	.align		4
.L_14:
        /*0058*/ 	.word	index@(_Z31multiply_matrices_shared_blocksPfS_S_iii)
        /*005c*/ 	.word	0x00000000


	//----- nvinfo : EIATTR_MIN_STACK_SIZE
	.align		4
.L_15:
        /*0060*/ 	.byte	0x04, 0x12
        /*0062*/ 	.short	(.L_17 - .L_16)
	.align		4
.L_16:
        /*0064*/ 	.word	index@(_Z17multiply_matricesPfS_S_ii)
        /*0068*/ 	.word	0x00000000
.L_17:


//--------------------- .nv.compat                --------------------------
	.section	.nv.compat,"",@"SHT_CUDA_COMPAT_INFO"
	.align	4
        /*0000*/ 	.byte	0x02, 0x09, 0x00, 0x00, 0x02, 0x02, 0x01, 0x00, 0x02, 0x05, 0x05, 0x00, 0x03, 0x07, 0x01, 0x01
        /*0010*/ 	.byte	0x02, 0x03, 0x00, 0x00, 0x02, 0x06, 0x01, 0x00, 0x04, 0x0b, 0x08, 0x00, 0x09, 0x00, 0x00, 0x00
        /*0020*/ 	.byte	0x00, 0x00, 0x00, 0x00


//--------------------- .nv.info._Z26transpose_matrix_by_sharedPPfS0_ii --------------------------
	.section	.nv.info._Z26transpose_matrix_by_sharedPPfS0_ii,"",@"SHT_CUDA_INFO"
	.sectionflags	@""
	.align	4


	//----- nvinfo : EIATTR_CUDA_API_VERSION
	.align		4
        /*0000*/ 	.byte	0x04, 0x37
        /*0002*/ 	.short	(.L_19 - .L_18)
.L_18:
        /*0004*/ 	.word	0x00000082


	//----- nvinfo : EIATTR_KPARAM_INFO
	.align		4
.L_19:
        /*0008*/ 	.byte	0x04, 0x17
        /*000a*/ 	.short	(.L_21 - .L_20)
.L_20:
        /*000c*/ 	.word	0x00000000
        /*0010*/ 	.short	0x0003
        /*0012*/ 	.short	0x0014
        /*0014*/ 	.byte	0x00, 0xf0, 0x11, 0x00


	//----- nvinfo : EIATTR_KPARAM_INFO
	.align		4
.L_21:
        /*0018*/ 	.byte	0x04, 0x17
        /*001a*/ 	.short	(.L_23 - .L_22)
.L_22:
        /*001c*/ 	.word	0x00000000
        /*0020*/ 	.short	0x0002
        /*0022*/ 	.short	0x0010
        /*0024*/ 	.byte	0x00, 0xf0, 0x11, 0x00


	//----- nvinfo : EIATTR_KPARAM_INFO
	.align		4
.L_23:
        /*0028*/ 	.byte	0x04, 0x17
        /*002a*/ 	.short	(.L_25 - .L_24)
.L_24:
        /*002c*/ 	.word	0x00000000
        /*0030*/ 	.short	0x0001
        /*0032*/ 	.short	0x0008
        /*0034*/ 	.byte	0x00, 0xf5, 0x21, 0x00


	//----- nvinfo : EIATTR_KPARAM_INFO
	.align		4
.L_25:
        /*0038*/ 	.byte	0x04, 0x17
        /*003a*/ 	.short	(.L_27 - .L_26)
.L_26:
        /*003c*/ 	.word	0x00000000
        /*0040*/ 	.short	0x0000
        /*0042*/ 	.short	0x0000
        /*0044*/ 	.byte	0x00, 0xf5, 0x21, 0x00


	//----- nvinfo : EIATTR_SPARSE_MMA_MASK
	.align		4
.L_27:
        /*0048*/ 	.byte	0x03, 0x50
        /*004a*/ 	.short	0x0000


	//----- nvinfo : EIATTR_MAXREG_COUNT
	.align		4
        /*004c*/ 	.byte	0x03, 0x1b
        /*004e*/ 	.short	0x00ff


	//----- nvinfo : EIATTR_NUM_BARRIERS
	.align		4
        /*0050*/ 	.byte	0x02, 0x4c
        /*0052*/ 	.byte	0x01
	.zero		1


	//----- nvinfo : EIATTR_MERCURY_ISA_VERSION
	.align		4
        /*0054*/ 	.byte	0x03, 0x5f
        /*0056*/ 	.short	0x0101


	//----- nvinfo : EIATTR_VRC_CTA_INIT_COUNT
	.align		4
        /*0058*/ 	.byte	0x02, 0x4a
	.zero		1
	.zero		1


	//----- nvinfo : EIATTR_EXIT_INSTR_OFFSETS
	.align		4
        /*005c*/ 	.byte	0x04, 0x1c
        /*005e*/ 	.short	(.L_29 - .L_28)


	//   ....[0]....
.L_28:
        /*0060*/ 	.word	0x000000c0


	//   ....[1]....
        /*0064*/ 	.word	0x00000430


	//----- nvinfo : EIATTR_CBANK_PARAM_SIZE
	.align		4
.L_29:
        /*0068*/ 	.byte	0x03, 0x19
        /*006a*/ 	.short	0x0018


	//----- nvinfo : EIATTR_PARAM_CBANK
	.align		4
        /*006c*/ 	.byte	0x04, 0x0a
        /*006e*/ 	.short	(.L_31 - .L_30)
	.align		4
.L_30:
        /*0070*/ 	.word	index@(.nv.constant0._Z26transpose_matrix_by_sharedPPfS0_ii)
        /*0074*/ 	.short	0x0380
        /*0076*/ 	.short	0x0018


	//----- nvinfo : EIATTR_SW_WAR
	.align		4
.L_31:
        /*0078*/ 	.byte	0x04, 0x36
        /*007a*/ 	.short	(.L_33 - .L_32)
.L_32:
        /*007c*/ 	.word	0x00000008
.L_33:


//--------------------- .nv.info._Z31multiply_matrices_shared_blocksPfS_S_iii --------------------------
	.section	.nv.info._Z31multiply_matrices_shared_blocksPfS_S_iii,"",@"SHT_CUDA_INFO"
	.sectionflags	@""
	.align	4


	//----- nvinfo : EIATTR_CUDA_API_VERSION
	.align		4
        /*0000*/ 	.byte	0x04, 0x37
        /*0002*/ 	.short	(.L_35 - .L_34)
.L_34:
        /*0004*/ 	.word	0x00000082


	//----- nvinfo : EIATTR_KPARAM_INFO
	.align		4
.L_35:
        /*0008*/ 	.byte	0x04, 0x17
        /*000a*/ 	.short	(.L_37 - .L_36)
.L_36:
        /*000c*/ 	.word	0x00000000
        /*0010*/ 	.short	0x0005
        /*0012*/ 	.short	0x0020
        /*0014*/ 	.byte	0x00, 0xf0, 0x11, 0x00


	//----- nvinfo : EIATTR_KPARAM_INFO
	.align		4
.L_37:
        /*0018*/ 	.byte	0x04, 0x17
        /*001a*/ 	.short	(.L_39 - .L_38)
.L_38:
        /*001c*/ 	.word	0x00000000
        /*0020*/ 	.short	0x0004
        /*0022*/ 	.short	0x001c
        /*0024*/ 	.byte	0x00, 0xf0, 0x11, 0x00


	//----- nvinfo : EIATTR_KPARAM_INFO
	.align		4
.L_39:
        /*0028*/ 	.byte	0x04, 0x17
        /*002a*/ 	.short	(.L_41 - .L_40)
.L_40:
        /*002c*/ 	.word	0x00000000
        /*0030*/ 	.short	0x0003
        /*0032*/ 	.short	0x0018
        /*0034*/ 	.byte	0x00, 0xf0, 0x11, 0x00


	//----- nvinfo : EIATTR_KPARAM_INFO
	.align		4
.L_41:
        /*0038*/ 	.byte	0x04, 0x17
        /*003a*/ 	.short	(.L_43 - .L_42)
.L_42:
        /*003c*/ 	.word	0x00000000
        /*0040*/ 	.short	0x0002
        /*0042*/ 	.short	0x0010
        /*0044*/ 	.byte	0x00, 0xf5, 0x21, 0x00


	//----- nvinfo : EIATTR_KPARAM_INFO
	.align		4
.L_43:
        /*0048*/ 	.byte	0x04, 0x17
        /*004a*/ 	.short	(.L_45 - .L_44)
.L_44:
        /*004c*/ 	.word	0x00000000
        /*0050*/ 	.short	0x0001
        /*0052*/ 	.short	0x0008
        /*0054*/ 	.byte	0x00, 0xf5, 0x21, 0x00


	//----- nvinfo : EIATTR_KPARAM_INFO
	.align		4
.L_45:
        /*0058*/ 	.byte	0x04, 0x17
        /*005a*/ 	.short	(.L_47 - .L_46)
.L_46:
        /*005c*/ 	.word	0x00000000
        /*0060*/ 	.short	0x0000
        /*0062*/ 	.short	0x0000
        /*0064*/ 	.byte	0x00, 0xf5, 0x21, 0x00


	//----- nvinfo : EIATTR_SPARSE_MMA_MASK
	.align		4
.L_47:
        /*0068*/ 	.byte	0x03, 0x50
        /*006a*/ 	.short	0x0000


	//----- nvinfo : EIATTR_MAXREG_COUNT
	.align		4
        /*006c*/ 	.byte	0x03, 0x1b
        /*006e*/ 	.short	0x00ff


	//----- nvinfo : EIATTR_NUM_BARRIERS
	.align		4
        /*0070*/ 	.byte	0x02, 0x4c
        /*0072*/ 	.byte	0x01
	.zero		1


	//----- nvinfo : EIATTR_MERCURY_ISA_VERSION
	.align		4
        /*0074*/ 	.byte	0x03, 0x5f
        /*0076*/ 	.short	0x0101


	//----- nvinfo : EIATTR_UNUSED_LOAD_BYTE_OFFSET
	.align		4
        /*0078*/ 	.byte	0x04, 0x44
        /*007a*/ 	.short	(.L_49 - .L_48)


	//   ....[0]....
.L_48:
        /*007c*/ 	.word	0x00000b50
        /*0080*/ 	.word	0x00000fff


	//----- nvinfo : EIATTR_VRC_CTA_INIT_COUNT
	.align		4
.L_49:
        /*0084*/ 	.byte	0x02, 0x4a
	.zero		1
	.zero		1


	//----- nvinfo : EIATTR_EXIT_INSTR_OFFSETS
	.align		4
        /*0088*/ 	.byte	0x04, 0x1c
        /*008a*/ 	.short	(.L_51 - .L_50)


	//   ....[0]....
.L_50:
        /*008c*/ 	.word	0x000001b0


	//   ....[1]....
        /*0090*/ 	.word	0x00000c10


	//----- nvinfo : EIATTR_CBANK_PARAM_SIZE
	.align		4
.L_51:
        /*0094*/ 	.byte	0x03, 0x19
        /*0096*/ 	.short	0x0024


	//----- nvinfo : EIATTR_PARAM_CBANK
	.align		4
        /*0098*/ 	.byte	0x04, 0x0a
        /*009a*/ 	.short	(.L_53 - .L_52)
	.align		4
.L_52:
        /*009c*/ 	.word	index@(.nv.constant0._Z31multiply_matrices_shared_blocksPfS_S_iii)
        /*00a0*/ 	.short	0x0380
        /*00a2*/ 	.short	0x0024


	//----- nvinfo : EIATTR_SW_WAR
	.align		4
.L_53:
        /*00a4*/ 	.byte	0x04, 0x36
        /*00a6*/ 	.short	(.L_55 - .L_54)
.L_54:
        /*00a8*/ 	.word	0x00000008
.L_55:


//--------------------- .nv.info._Z17multiply_matricesPfS_S_ii --------------------------
	.section	.nv.info._Z17multiply_matricesPfS_S_ii,"",@"SHT_CUDA_INFO"
	.sectionflags	@""
	.align	4


	//----- nvinfo : EIATTR_CUDA_API_VERSION
	.align		4
        /*0000*/ 	.byte	0x04, 0x37
        /*0002*/ 	.short	(.L_57 - .L_56)
.L_56:
        /*0004*/ 	.word	0x00000082


	//----- nvinfo : EIATTR_KPARAM_INFO
	.align		4
.L_57:
        /*0008*/ 	.byte	0x04, 0x17
        /*000a*/ 	.short	(.L_59 - .L_58)
.L_58:
        /*000c*/ 	.word	0x00000000
        /*0010*/ 	.short	0x0004
        /*0012*/ 	.short	0x001c
        /*0014*/ 	.byte	0x00, 0xf0, 0x11, 0x00


	//----- nvinfo : EIATTR_KPARAM_INFO
	.align		4
.L_59:
        /*0018*/ 	.byte	0x04, 0x17
        /*001a*/ 	.short	(.L_61 - .L_60)
.L_60:
        /*001c*/ 	.word	0x00000000
        /*0020*/ 	.short	0x0003
        /*0022*/ 	.short	0x0018
        /*0024*/ 	.byte	0x00, 0xf0, 0x11, 0x00


	//----- nvinfo : EIATTR_KPARAM_INFO
	.align		4
.L_61:
        /*0028*/ 	.byte	0x04, 0x17
        /*002a*/ 	.short	(.L_63 - .L_62)
.L_62:
        /*002c*/ 	.word	0x00000000
        /*0030*/ 	.short	0x0002
        /*0032*/ 	.short	0x0010
        /*0034*/ 	.byte	0x00, 0xf5, 0x21, 0x00


	//----- nvinfo : EIATTR_KPARAM_INFO
	.align		4
.L_63:
        /*0038*/ 	.byte	0x04, 0x17
        /*003a*/ 	.short	(.L_65 - .L_64)
.L_64:
        /*003c*/ 	.word	0x00000000
        /*0040*/ 	.short	0x0001
        /*0042*/ 	.short	0x0008
        /*0044*/ 	.byte	0x00, 0xf5, 0x21, 0x00


	//----- nvinfo : EIATTR_KPARAM_INFO
	.align		4
.L_65:
        /*0048*/ 	.byte	0x04, 0x17
        /*004a*/ 	.short	(.L_67 - .L_66)
.L_66:
        /*004c*/ 	.word	0x00000000
        /*0050*/ 	.short	0x0000
        /*0052*/ 	.short	0x0000
        /*0054*/ 	.byte	0x00, 0xf5, 0x21, 0x00


	//----- nvinfo : EIATTR_SPARSE_MMA_MASK
	.align		4
.L_67:
        /*0058*/ 	.byte	0x03, 0x50
        /*005a*/ 	.short	0x0000


	//----- nvinfo : EIATTR_MAXREG_COUNT
	.align		4
        /*005c*/ 	.byte	0x03, 0x1b
        /*005e*/ 	.short	0x00ff


	//----- nvinfo : EIATTR_MERCURY_ISA_VERSION
	.align		4
        /*0060*/ 	.byte	0x03, 0x5f
        /*0062*/ 	.short	0x0101


	//----- nvinfo : EIATTR_VRC_CTA_INIT_COUNT
	.align		4
        /*0064*/ 	.byte	0x02, 0x4a
	.zero		1
	.zero		1


	//----- nvinfo : EIATTR_EXIT_INSTR_OFFSETS
	.align		4
        /*0068*/ 	.byte	0x04, 0x1c
        /*006a*/ 	.short	(.L_69 - .L_68)


	//   ....[0]....
.L_68:
        /*006c*/ 	.word	0x000000d0


	//   ....[1]....
        /*0070*/ 	.word	0x00000a90


	//----- nvinfo : EIATTR_CBANK_PARAM_SIZE
	.align		4
.L_69:
        /*0074*/ 	.byte	0x03, 0x19
        /*0076*/ 	.short	0x0020


	//----- nvinfo : EIATTR_PARAM_CBANK
	.align		4
        /*0078*/ 	.byte	0x04, 0x0a
        /*007a*/ 	.short	(.L_71 - .L_70)
	.align		4
.L_70:
        /*007c*/ 	.word	index@(.nv.constant0._Z17multiply_matricesPfS_S_ii)
        /*0080*/ 	.short	0x0380
        /*0082*/ 	.short	0x0020


	//----- nvinfo : EIATTR_SW_WAR
	.align		4
.L_71:
        /*0084*/ 	.byte	0x04, 0x36
        /*0086*/ 	.short	(.L_73 - .L_72)
.L_72:
        /*0088*/ 	.word	0x00000008
.L_73:


//--------------------- .nv.callgraph             --------------------------
	.section	.nv.callgraph,"",@"SHT_CUDA_CALLGRAPH"
	.align	4
	.sectionentsize	8
	.align		4
        /*0000*/ 	.word	0x00000000
	.align		4
        /*0004*/ 	.word	0xffffffff
	.align		4
        /*0008*/ 	.word	0x00000000
	.align		4
        /*000c*/ 	.word	0xfffffffe
	.align		4
        /*0010*/ 	.word	0x00000000
	.align		4
        /*0014*/ 	.word	0xfffffffd
	.align		4
        /*0018*/ 	.word	0x00000000
	.align		4
        /*001c*/ 	.word	0xfffffffc


//--------------------- .text._Z26transpose_matrix_by_sharedPPfS0_ii --------------------------
	.section	.text._Z26transpose_matrix_by_sharedPPfS0_ii,"ax",@progbits
	.align	128
        .global         _Z26transpose_matrix_by_sharedPPfS0_ii
        .type           _Z26transpose_matrix_by_sharedPPfS0_ii,@function
        .size           _Z26transpose_matrix_by_sharedPPfS0_ii,(.L_x_13 - _Z26transpose_matrix_by_sharedPPfS0_ii)
        .other          _Z26transpose_matrix_by_sharedPPfS0_ii,@"STO_CUDA_ENTRY STV_DEFAULT"
_Z26transpose_matrix_by_sharedPPfS0_ii:
.text._Z26transpose_matrix_by_sharedPPfS0_ii:
[----:B------:R-:W-:Y:S01]  /*0000*/  LDC R1, c[0x0][0x37c] ;  /* 0x0000df00ff017b82 */ /* 0x000fe20000000800 */
[----:B------:R-:W0:Y:S01]  /*0010*/  S2R R0, SR_TID.Y ;  /* 0x0000000000007919 */ /* 0x000e220000002200 */
[----:B------:R-:W0:Y:S01]  /*0020*/  LDCU UR4, c[0x0][0x364] ;  /* 0x00006c80ff0477ac */ /* 0x000e220008000800 */
[----:B------:R-:W0:Y:S01]  /*0030*/  S2R R15, SR_CTAID.Y ;  /* 0x00000000000f7919 */ /* 0x000e220000002600 */
[----:B------:R-:W1:Y:S01]  /*0040*/  LDCU UR5, c[0x0][0x360] ;  /* 0x00006c00ff0577ac */ /* 0x000e620008000800 */
[----:B------:R-:W1:Y:S01]  /*0050*/  S2R R2, SR_TID.X ;  /* 0x0000000000027919 */ /* 0x000e620000002100 */
[----:B------:R-:W2:Y:S01]  /*0060*/  LDCU UR6, c[0x0][0x390] ;  /* 0x00007200ff0677ac */ /* 0x000ea20008000800 */
[----:B------:R-:W1:Y:S01]  /*0070*/  S2R R7, SR_CTAID.X ;  /* 0x0000000000077919 */ /* 0x000e620000002500 */
[----:B0-----:R-:W-:Y:S02]  /*0080*/  IMAD R3, R15, UR4, R0 ;  /* 0x000000040f037c24 */ /* 0x001fe4000f8e0200 */
[----:B-1----:R-:W-:-:S05]  /*0090*/  IMAD R4, R7, UR5, R2 ;  /* 0x0000000507047c24 */ /* 0x002fca000f8e0202 */
[----:B------:R-:W-:-:S04]  /*00a0*/  VIMNMX.U32 R3, PT, PT, R3, R4, !PT ;  /* 0x0000000403037248 */ /* 0x000fc80007fe0000 */
[----:B--2---:R-:W-:-:S13]  /*00b0*/  ISETP.GE.U32.AND P0, PT, R3, UR6, PT ;  /* 0x0000000603007c0c */ /* 0x004fda000bf06070 */
[----:B------:R-:W-:Y:S05]  /*00c0*/  @P0 EXIT ;  /* 0x000000000000094d */ /* 0x000fea0003800000 */
[----:B------:R-:W0:Y:S01]  /*00d0*/  LDC.64 R4, c[0x0][0x380] ;  /* 0x0000e000ff047b82 */ /* 0x000e220000000a00 */
[----:B------:R-:W1:Y:S01]  /*00e0*/  LDCU.64 UR6, c[0x0][0x358] ;  /* 0x00006b00ff0677ac */ /* 0x000e620008000a00 */
[----:B------:R-:W-:-:S04]  /*00f0*/  LEA R3, R7, 0xffffffe0, 0x5 ;  /* 0xffffffe007037811 */ /* 0x000fc800078e28ff */
[----:B------:R-:W-:-:S05]  /*0100*/  IADD3 R7, PT, PT, R3, R2, RZ ;  /* 0x0000000203077210 */ /* 0x000fca0007ffe0ff */
[----:B0-----:R-:W-:-:S06]  /*0110*/  IMAD.WIDE.U32 R4, R7, 0x8, R4 ;  /* 0x0000000807047825 */ /* 0x001fcc00078e0004 */
[----:B-1----:R-:W2:Y:S01]  /*0120*/  LDG.E.64 R4, desc[UR6][R4.64] ;  /* 0x0000000604047981 */ /* 0x002ea2000c1e1b00 */
[----:B------:R-:W-:-:S04]  /*0130*/  LEA R15, R15, 0xffffffe0, 0x5 ;  /* 0xffffffe00f0f7811 */ /* 0x000fc800078e28ff */
[----:B------:R-:W-:-:S04]  /*0140*/  IADD3 R7, PT, PT, R15, R0, RZ ;  /* 0x000000000f077210 */ /* 0x000fc80007ffe0ff */
[C---:B------:R-:W-:Y:S02]  /*0150*/  IADD3 R9, PT, PT, R7.reuse, 0x8, RZ ;  /* 0x0000000807097810 */ /* 0x040fe40007ffe0ff */
[C---:B------:R-:W-:Y:S02]  /*0160*/  IADD3 R11, PT, PT, R7.reuse, 0x10, RZ ;  /* 0x00000010070b7810 */ /* 0x040fe40007ffe0ff */
[----:B------:R-:W-:Y:S01]  /*0170*/  IADD3 R13, PT, PT, R7, 0x18, RZ ;  /* 0x00000018070d7810 */ /* 0x000fe20007ffe0ff */
[----:B------:R-:W0:Y:S01]  /*0180*/  S2UR UR5, SR_CgaCtaId ;  /* 0x00000000000579c3 */ /* 0x000e220000008800 */
[----:B--2---:R-:W-:-:S04]  /*0190*/  IMAD.WIDE.U32 R8, R9, 0x4, R4 ;  /* 0x0000000409087825 */ /* 0x004fc800078e0004 */
[--C-:B------:R-:W-:Y:S02]  /*01a0*/  IMAD.WIDE.U32 R10, R11, 0x4, R4.reuse ;  /* 0x000000040b0a7825 */ /* 0x100fe400078e0004 */
[----:B------:R-:W2:Y:S02]  /*01b0*/  LDG.E R8, desc[UR6][R8.64] ;  /* 0x0000000608087981 */ /* 0x000ea4000c1e1900 */
[--C-:B------:R-:W-:Y:S02]  /*01c0*/  IMAD.WIDE.U32 R12, R13, 0x4, R4.reuse ;  /* 0x000000040d0c7825 */ /* 0x100fe400078e0004 */
[----:B------:R-:W3:Y:S02]  /*01d0*/  LDG.E R10, desc[UR6][R10.64] ;  /* 0x000000060a0a7981 */ /* 0x000ee4000c1e1900 */
[----:B------:R-:W-:Y:S02]  /*01e0*/  IMAD.WIDE.U32 R6, R7, 0x4, R4 ;  /* 0x0000000407067825 */ /* 0x000fe400078e0004 */
[----:B------:R-:W4:Y:S01]  /*01f0*/  LDG.E R12, desc[UR6][R12.64] ;  /* 0x000000060c0c7981 */ /* 0x000f22000c1e1900 */
[----:B------:R-:W-:Y:S01]  /*0200*/  UMOV UR4, 0x400 ;  /* 0x0000040000047882 */ /* 0x000fe20000000000 */
[----:B------:R-:W1:Y:S02]  /*0210*/  LDC.64 R4, c[0x0][0x388] ;  /* 0x0000e200ff047b82 */ /* 0x000e640000000a00 */
[----:B------:R-:W5:Y:S01]  /*0220*/  LDG.E R14, desc[UR6][R6.64] ;  /* 0x00000006060e7981 */ /* 0x000f62000c1e1900 */
[----:B0-----:R-:W-:-:S06]  /*0230*/  ULEA UR4, UR5, UR4, 0x18 ;  /* 0x0000000405047291 */ /* 0x001fcc000f8ec0ff */
[----:B------:R-:W-:-:S05]  /*0240*/  LEA R17, R2, UR4, 0x7 ;  /* 0x0000000402117c11 */ /* 0x000fca000f8e38ff */
[----:B------:R-:W-:Y:S01]  /*0250*/  IMAD R19, R0, 0x4, R17 ;  /* 0x0000000400137824 */ /* 0x000fe200078e0211 */
[----:B------:R-:W-:-:S05]  /*0260*/  IADD3 R15, PT, PT, R15, R2, RZ ;  /* 0x000000020f0f7210 */ /* 0x000fca0007ffe0ff */
[----:B-1----:R-:W-:Y:S01]  /*0270*/  IMAD.WIDE.U32 R4, R15, 0x8, R4 ;  /* 0x000000080f047825 */ /* 0x002fe200078e0004 */
[----:B--2---:R-:W-:Y:S04]  /*0280*/  STS [R19+0x20], R8 ;  /* 0x0000200813007388 */ /* 0x004fe80000000800 */
[----:B---3--:R-:W-:Y:S04]  /*0290*/  STS [R19+0x40], R10 ;  /* 0x0000400a13007388 */ /* 0x008fe80000000800 */
[----:B----4-:R-:W-:Y:S04]  /*02a0*/  STS [R19+0x60], R12 ;  /* 0x0000600c13007388 */ /* 0x010fe80000000800 */
[----:B-----5:R-:W-:Y:S01]  /*02b0*/  STS [R19], R14 ;  /* 0x0000000e13007388 */ /* 0x020fe20000000800 */
[----:B------:R-:W-:Y:S06]  /*02c0*/  BAR.SYNC.DEFER_BLOCKING 0x0 ;  /* 0x0000000000007b1d */ /* 0x000fec0000010000 */
[----:B------:R-:W2:Y:S01]  /*02d0*/  LDG.E.64 R6, desc[UR6][R4.64] ;  /* 0x0000000604067981 */ /* 0x000ea2000c1e1b00 */
[----:B------:R-:W-:-:S05]  /*02e0*/  IMAD R17, R2, -0x7c, R17 ;  /* 0xffffff8402117824 */ /* 0x000fca00078e0211 */
[----:B------:R-:W-:-:S05]  /*02f0*/  LEA R17, R0, R17, 0x7 ;  /* 0x0000001100117211 */ /* 0x000fca00078e38ff */
[----:B------:R-:W0:Y:S01]  /*0300*/  LDS R13, [R17] ;  /* 0x00000000110d7984 */ /* 0x000e220000000800 */
[----:B------:R-:W-:-:S03]  /*0310*/  IMAD.IADD R11, R3, 0x1, R0 ;  /* 0x00000001030b7824 */ /* 0x000fc600078e0200 */
[----:B------:R-:W1:Y:S04]  /*0320*/  LDS R15, [R17+0x400] ;  /* 0x00040000110f7984 */ /* 0x000e680000000800 */
[----:B------:R-:W3:Y:S01]  /*0330*/  LDS R19, [R17+0x800] ;  /* 0x0008000011137984 */ /* 0x000ee20000000800 */
[----:B--2---:R-:W-:-:S05]  /*0340*/  IMAD.WIDE.U32 R6, R11, 0x4, R6 ;  /* 0x000000040b067825 */ /* 0x004fca00078e0006 */
[----:B0-----:R0:W-:Y:S04]  /*0350*/  STG.E desc[UR6][R6.64], R13 ;  /* 0x0000000d06007986 */ /* 0x0011e8000c101906 */
[----:B------:R-:W2:Y:S01]  /*0360*/  LDG.E.64 R2, desc[UR6][R4.64] ;  /* 0x0000000604027981 */ /* 0x000ea2000c1e1b00 */
[C---:B------:R-:W-:Y:S02]  /*0370*/  IADD3 R9, PT, PT, R11.reuse, 0x8, RZ ;  /* 0x000000080b097810 */ /* 0x040fe40007ffe0ff */
[----:B------:R-:W-:Y:S01]  /*0380*/  IADD3 R21, PT, PT, R11, 0x10, RZ ;  /* 0x000000100b157810 */ /* 0x000fe20007ffe0ff */
[----:B------:R-:W4:Y:S02]  /*0390*/  LDS R13, [R17+0xc00] ;  /* 0x000c0000110d7984 */ /* 0x000f240000000800 */
[----:B--2---:R-:W-:-:S05]  /*03a0*/  IMAD.WIDE.U32 R2, R9, 0x4, R2 ;  /* 0x0000000409027825 */ /* 0x004fca00078e0002 */
[----:B-1----:R-:W-:Y:S04]  /*03b0*/  STG.E desc[UR6][R2.64], R15 ;  /* 0x0000000f02007986 */ /* 0x002fe8000c101906 */
[----:B------:R-:W2:Y:S02]  /*03c0*/  LDG.E.64 R8, desc[UR6][R4.64] ;  /* 0x0000000604087981 */ /* 0x000ea4000c1e1b00 */
[----:B--2---:R-:W-:-:S05]  /*03d0*/  IMAD.WIDE.U32 R8, R21, 0x4, R8 ;  /* 0x0000000415087825 */ /* 0x004fca00078e0008 */
[----:B---3--:R-:W-:Y:S04]  /*03e0*/  STG.E desc[UR6][R8.64], R19 ;  /* 0x0000001308007986 */ /* 0x008fe8000c101906 */
[----:B0-----:R-:W2:Y:S01]  /*03f0*/  LDG.E.64 R6, desc[UR6][R4.64] ;  /* 0x0000000604067981 */ /* 0x001ea2000c1e1b00 */
[----:B------:R-:W-:-:S05]  /*0400*/  IADD3 R11, PT, PT, R11, 0x18, RZ ;  /* 0x000000180b0b7810 */ /* 0x000fca0007ffe0ff */
[----:B--2---:R-:W-:-:S05]  /*0410*/  IMAD.WIDE.U32 R6, R11, 0x4, R6 ;  /* 0x000000040b067825 */ /* 0x004fca00078e0006 */
[----:B----4-:R-:W-:Y:S01]  /*0420*/  STG.E desc[UR6][R6.64], R13 ;  /* 0x0000000d06007986 */ /* 0x010fe2000c101906 */
[----:B------:R-:W-:Y:S05]  /*0430*/  EXIT ;  /* 0x000000000000794d */ /* 0x000fea0003800000 */
.L_x_0:
[----:B------:R-:W-:-:S00]  /*0440*/  BRA `(.L_x_0) ;  /* 0xfffffffc00fc7947 */ /* 0x000fc0000383ffff */
[----:B------:R-:W-:-:S00]  /*0450*/  NOP ;  /* 0x0000000000007918 */ /* 0x000fc00000000000 */
        /* <DEDUP_REMOVED lines=10> */
.L_x_13:


//--------------------- .text._Z31multiply_matrices_shared_blocksPfS_S_iii --------------------------
	.section	.text._Z31multiply_matrices_shared_blocksPfS_S_iii,"ax",@progbits
	.align	128
        .global         _Z31multiply_matrices_shared_blocksPfS_S_iii
        .type           _Z31multiply_matrices_shared_blocksPfS_S_iii,@function
        .size           _Z31multiply_matrices_shared_blocksPfS_S_iii,(.L_x_14 - _Z31multiply_matrices_shared_blocksPfS_S_iii)
        .other          _Z31multiply_matrices_shared_blocksPfS_S_iii,@"STO_CUDA_ENTRY STV_DEFAULT"
_Z31multiply_matrices_shared_blocksPfS_S_iii:
.text._Z31multiply_matrices_shared_blocksPfS_S_iii:
[----:B------:R-:W-:Y:S08]  /*0000*/  LDC R1, c[0x0][0x37c] ;  /* 0x0000df00ff017b82 */ /* 0x000ff00000000800 */
[----:B------:R-:W0:Y:S02]  /*0010*/  LDC.64 R2, c[0x0][0x398] ;  /* 0x0000e600ff027b82 */ /* 0x000e240000000a00 */
[----:B0-----:R-:W-:-:S02]  /*0020*/  IABS R6, R3 ;  /* 0x0000000300067213 */ /* 0x001fc40000000000 */
[----:B------:R-:W-:Y:S02]  /*0030*/  IABS R8, R2 ;  /* 0x0000000200087213 */ /* 0x000fe40000000000 */
[----:B------:R-:W0:Y:S01]  /*0040*/  I2F.RP R0, R6 ;  /* 0x0000000600007306 */ /* 0x000e220000209400 */
[----:B------:R-:W-:-:S04]  /*0050*/  LOP3.LUT R2, R2, R3, RZ, 0x3c, !PT ;  /* 0x0000000302027212 */ /* 0x000fc800078e3cff */
[----:B------:R-:W-:-:S03]  /*0060*/  ISETP.GE.AND P1, PT, R2, RZ, PT ;  /* 0x000000ff0200720c */ /* 0x000fc60003f26270 */
[----:B0-----:R-:W0:Y:S02]  /*0070*/  MUFU.RCP R0, R0 ;  /* 0x0000000000007308 */ /* 0x001e240000001000 */
[----:B0-----:R-:W-:-:S06]  /*0080*/  IADD3 R4, PT, PT, R0, 0xffffffe, RZ ;  /* 0x0ffffffe00047810 */ /* 0x001fcc0007ffe0ff */
[----:B------:R0:W1:Y:S02]  /*0090*/  F2I.FTZ.U32.TRUNC.NTZ R5, R4 ;  /* 0x0000000400057305 */ /* 0x000064000021f000 */
[----:B0-----:R-:W-:Y:S02]  /*00a0*/  HFMA2 R4, -RZ, RZ, 0, 0 ;  /* 0x00000000ff047431 */ /* 0x001fe400000001ff */
[----:B-1----:R-:W-:-:S04]  /*00b0*/  IMAD.MOV R7, RZ, RZ, -R5 ;  /* 0x000000ffff077224 */ /* 0x002fc800078e0a05 */
[----:B------:R-:W-:-:S04]  /*00c0*/  IMAD R7, R7, R6, RZ ;  /* 0x0000000607077224 */ /* 0x000fc800078e02ff */
[----:B------:R-:W-:-:S04]  /*00d0*/  IMAD.HI.U32 R5, R5, R7, R4 ;  /* 0x0000000705057227 */ /* 0x000fc800078e0004 */
[----:B------:R-:W-:-:S04]  /*00e0*/  IMAD.MOV.U32 R7, RZ, RZ, R8 ;  /* 0x000000ffff077224 */ /* 0x000fc800078e0008 */
[----:B------:R-:W-:-:S05]  /*00f0*/  IMAD.HI.U32 R0, R5, R7, RZ ;  /* 0x0000000705007227 */ /* 0x000fca00078e00ff */
[----:B------:R-:W-:-:S05]  /*0100*/  IADD3 R5, PT, PT, -R0, RZ, RZ ;  /* 0x000000ff00057210 */ /* 0x000fca0007ffe1ff */
[----:B------:R-:W-:-:S05]  /*0110*/  IMAD R5, R6, R5, R7 ;  /* 0x0000000506057224 */ /* 0x000fca00078e0207 */
[----:B------:R-:W-:-:S13]  /*0120*/  ISETP.GT.U32.AND P2, PT, R6, R5, PT ;  /* 0x000000050600720c */ /* 0x000fda0003f44070 */
[----:B------:R-:W-:Y:S01]  /*0130*/  @!P2 IMAD.IADD R5, R5, 0x1, -R6 ;  /* 0x000000010505a824 */ /* 0x000fe200078e0a06 */
[----:B------:R-:W-:Y:S02]  /*0140*/  @!P2 IADD3 R0, PT, PT, R0, 0x1, RZ ;  /* 0x000000010000a810 */ /* 0x000fe40007ffe0ff */
[----:B------:R-:W-:Y:S02]  /*0150*/  ISETP.NE.AND P2, PT, R3, RZ, PT ;  /* 0x000000ff0300720c */ /* 0x000fe40003f45270 */
[----:B------:R-:W-:-:S13]  /*0160*/  ISETP.GE.U32.AND P0, PT, R5, R6, PT ;  /* 0x000000060500720c */ /* 0x000fda0003f06070 */
[----:B------:R-:W-:-:S05]  /*0170*/  @P0 VIADD R0, R0, 0x1 ;  /* 0x0000000100000836 */ /* 0x000fca0000000000 */
[----:B------:R-:W-:Y:S02]  /*0180*/  @!P1 IADD3 R0, PT, PT, -R0, RZ, RZ ;  /* 0x000000ff00009210 */ /* 0x000fe40007ffe1ff */
[----:B------:R-:W-:-:S04]  /*0190*/  @!P2 LOP3.LUT R0, RZ, R3, RZ, 0x33, !PT ;  /* 0x00000003ff00a212 */ /* 0x000fc800078e33ff */
[----:B------:R-:W-:-:S13]  /*01a0*/  ISETP.GE.AND P0, PT, R0, 0x1, PT ;  /* 0x000000010000780c */ /* 0x000fda0003f06270 */
[----:B------:R-:W-:Y:S05]  /*01b0*/  @!P0 EXIT ;  /* 0x000000000000894d */ /* 0x000fea0003800000 */
[----:B------:R-:W0:Y:S01]  /*01c0*/  S2R R17, SR_TID.Y ;  /* 0x0000000000117919 */ /* 0x000e220000002200 */
[----:B------:R-:W1:Y:S01]  /*01d0*/  S2UR UR6, SR_CgaCtaId ;  /* 0x00000000000679c3 */ /* 0x000e620000008800 */
[----:B------:R-:W2:Y:S01]  /*01e0*/  LDCU UR9, c[0x0][0x3a0] ;  /* 0x00007400ff0977ac */ /* 0x000ea20008000800 */
[C---:B------:R-:W-:Y:S01]  /*01f0*/  LOP3.LUT R6, R3.reuse, 0x7ffffff0, RZ, 0xc0, !PT ;  /* 0x7ffffff003067812 */ /* 0x040fe200078ec0ff */
[----:B------:R-:W3:Y:S01]  /*0200*/  S2R R19, SR_TID.X ;  /* 0x0000000000137919 */ /* 0x000ee20000002100 */
[C---:B------:R-:W-:Y:S01]  /*0210*/  LOP3.LUT R16, R3.reuse, 0xf, RZ, 0xc0, !PT ;  /* 0x0000000f03107812 */ /* 0x040fe200078ec0ff */
[----:B------:R-:W-:Y:S01]  /*0220*/  UMOV UR4, 0x400 ;  /* 0x0000040000047882 */ /* 0x000fe20000000000 */
[----:B------:R-:W-:Y:S01]  /*0230*/  LOP3.LUT R7, R3, 0x7, RZ, 0xc0, !PT ;  /* 0x0000000703077812 */ /* 0x000fe200078ec0ff */
[----:B------:R-:W-:Y:S01]  /*0240*/  UIADD3 UR5, UPT, UPT, UR4, 0x400, URZ ;  /* 0x0000040004057890 */ /* 0x000fe2000fffe0ff */
[----:B------:R-:W4:Y:S01]  /*0250*/  LDC R2, c[0x0][0x364] ;  /* 0x0000d900ff027b82 */ /* 0x000f220000000800 */
[----:B------:R-:W-:Y:S01]  /*0260*/  IMAD.MOV.U32 R25, RZ, RZ, RZ ;  /* 0x000000ffff197224 */ /* 0x000fe200078e00ff */
[----:B------:R-:W0:Y:S06]  /*0270*/  LDCU.64 UR10, c[0x0][0x358] ;  /* 0x00006b00ff0a77ac */ /* 0x000e2c0008000a00 */
[----:B------:R-:W4:Y:S08]  /*0280*/  S2UR UR7, SR_CTAID.Y ;  /* 0x00000000000779c3 */ /* 0x000f300000002600 */
[----:B------:R-:W5:Y:S01]  /*0290*/  S2UR UR8, SR_CTAID.X ;  /* 0x00000000000879c3 */ /* 0x000f620000002500 */
[----:B-1----:R-:W-:-:S02]  /*02a0*/  ULEA UR4, UR6, UR4, 0x18 ;  /* 0x0000000406047291 */ /* 0x002fc4000f8ec0ff */
[----:B------:R-:W-:-:S04]  /*02b0*/  ULEA UR5, UR6, UR5, 0x18 ;  /* 0x0000000506057291 */ /* 0x000fc8000f8ec0ff */
[----:B0-----:R-:W-:Y:S01]  /*02c0*/  LEA R20, R17, UR4, 0x6 ;  /* 0x0000000411147c11 */ /* 0x001fe2000f8e30ff */
[----:B------:R-:W5:Y:S01]  /*02d0*/  LDC R4, c[0x0][0x360] ;  /* 0x0000d800ff047b82 */ /* 0x000f620000000800 */
[----:B------:R-:W-:Y:S01]  /*02e0*/  UMOV UR4, URZ ;  /* 0x000000ff00047c82 */ /* 0x000fe20008000000 */
[----:B---3--:R-:W-:Y:S01]  /*02f0*/  LEA R18, R19, UR5, 0x2 ;  /* 0x0000000513127c11 */ /* 0x008fe2000f8e10ff */
[----:B--2---:R-:W-:-:S05]  /*0300*/  IMAD R21, R17, UR9, R19 ;  /* 0x0000000911157c24 */ /* 0x004fca000f8e0213 */
[----:B------:R-:W0:Y:S01]  /*0310*/  LDC.64 R26, c[0x0][0x390] ;  /* 0x0000e400ff1a7b82 */ /* 0x000e220000000a00 */
[----:B----4-:R-:W-:Y:S02]  /*0320*/  IMAD R2, R2, UR7, R17 ;  /* 0x0000000702027c24 */ /* 0x010fe4000f8e0211 */
[----:B------:R-:W-:Y:S02]  /*0330*/  IMAD R17, R17, 0x40, R18 ;  /* 0x0000004011117824 */ /* 0x000fe400078e0212 */
[----:B-----5:R-:W-:Y:S01]  /*0340*/  IMAD R5, R4, UR8, R19 ;  /* 0x0000000804057c24 */ /* 0x020fe2000f8e0213 */
[----:B------:R-:W-:Y:S01]  /*0350*/  IADD3 R4, PT, PT, R20, 0x20, RZ ;  /* 0x0000002014047810 */ /* 0x000fe20007ffe0ff */
[----:B------:R-:W-:Y:S02]  /*0360*/  IMAD R19, R19, 0x4, R20 ;  /* 0x0000000413137824 */ /* 0x000fe400078e0214 */
[----:B------:R-:W-:Y:S01]  /*0370*/  IMAD R5, R2, UR9, R5 ;  /* 0x0000000902057c24 */ /* 0x000fe2000f8e0205 */
[----:B------:R-:W-:-:S02]  /*0380*/  LOP3.LUT R2, R3, 0x3, RZ, 0xc0, !PT ;  /* 0x0000000303027812 */ /* 0x000fc400078ec0ff */
[----:B------:R-:W-:Y:S01]  /*0390*/  IADD3 R3, PT, PT, -R6, RZ, RZ ;  /* 0x000000ff06037210 */ /* 0x000fe20007ffe1ff */
[----:B0-----:R-:W-:Y:S01]  /*03a0*/  IMAD.WIDE.U32 R26, R5, 0x4, R26 ;  /* 0x00000004051a7825 */ /* 0x001fe200078e001a */
[----:B------:R-:W-:-:S07]  /*03b0*/  IADD3 R5, PT, PT, R18, 0x200, RZ ;  /* 0x0000020012057810 */ /* 0x000fce0007ffe0ff */
.L_x_6:
[----:B0-----:R-:W0:Y:S01]  /*03c0*/  LDCU UR5, c[0x0][0x3a0] ;  /* 0x00007400ff0577ac */ /* 0x001e220008000800 */
[----:B-1----:R-:W1:Y:S01]  /*03d0*/  LDC R13, c[0x0][0x39c] ;  /* 0x0000e700ff0d7b82 */ /* 0x002e620000000800 */
[----:B------:R-:W-:Y:S01]  /*03e0*/  SHF.R.S32.HI R15, RZ, 0x1f, R21 ;  /* 0x0000001fff0f7819 */ /* 0x000fe20000011415 */
[----:B------:R-:W2:Y:S01]  /*03f0*/  LDCU.128 UR12, c[0x0][0x380] ;  /* 0x00007000ff0c77ac */ /* 0x000ea20008000c00 */
[----:B0-----:R-:W-:Y:S02]  /*0400*/  UIMAD UR6, UR7, UR5, UR4 ;  /* 0x00000005070672a4 */ /* 0x001fe4000f8e0204 */
[----:B------:R-:W-:-:S04]  /*0410*/  UIMAD UR5, UR4, UR5, UR8 ;  /* 0x00000005040572a4 */ /* 0x000fc8000f8e0208 */
[C---:B-1----:R-:W-:Y:S02]  /*0420*/  IMAD R8, R13.reuse, UR6, RZ ;  /* 0x000000060d087c24 */ /* 0x042fe4000f8e02ff */
[----:B------:R-:W-:-:S03]  /*0430*/  IMAD R10, R13, UR5, RZ ;  /* 0x000000050d0a7c24 */ /* 0x000fc6000f8e02ff */
[C---:B------:R-:W-:Y:S02]  /*0440*/  IADD3 R11, P0, PT, R21.reuse, R8, RZ ;  /* 0x00000008150b7210 */ /* 0x040fe40007f1e0ff */
[----:B------:R-:W-:Y:S02]  /*0450*/  IADD3 R9, P1, PT, R21, R10, RZ ;  /* 0x0000000a15097210 */ /* 0x000fe40007f3e0ff */
[-C--:B------:R-:W-:Y:S02]  /*0460*/  LEA.HI.X.SX32 R14, R8, R15.reuse, 0x1, P0 ;  /* 0x0000000f080e7211 */ /* 0x080fe400000f0eff */
[----:B------:R-:W-:Y:S02]  /*0470*/  LEA.HI.X.SX32 R12, R10, R15, 0x1, P1 ;  /* 0x0000000f0a0c7211 */ /* 0x000fe400008f0eff */
[----:B--2---:R-:W-:Y:S02]  /*0480*/  LEA R10, P0, R11, UR12, 0x2 ;  /* 0x0000000c0b0a7c11 */ /* 0x004fe4000f8010ff */
[----:B------:R-:W-:-:S02]  /*0490*/  LEA R8, P1, R9, UR14, 0x2 ;  /* 0x0000000e09087c11 */ /* 0x000fc4000f8210ff */
[----:B------:R-:W-:Y:S02]  /*04a0*/  LEA.HI.X R11, R11, UR13, R14, 0x2, P0 ;  /* 0x0000000d0b0b7c11 */ /* 0x000fe400080f140e */
[----:B------:R-:W-:-:S03]  /*04b0*/  LEA.HI.X R9, R9, UR15, R12, 0x2, P1 ;  /* 0x0000000f09097c11 */ /* 0x000fc600088f140c */
[----:B------:R-:W2:Y:S04]  /*04c0*/  LDG.E R10, desc[UR10][R10.64] ;  /* 0x0000000a0a0a7981 */ /* 0x000ea8000c1e1900 */
[----:B------:R-:W3:Y:S01]  /*04d0*/  LDG.E R8, desc[UR10][R8.64] ;  /* 0x0000000a08087981 */ /* 0x000ee2000c1e1900 */
[----:B------:R-:W-:Y:S01]  /*04e0*/  ISETP.GE.AND P1, PT, R13, 0x1, PT ;  /* 0x000000010d00780c */ /* 0x000fe20003f26270 */
[----:B------:R-:W-:-:S06]  /*04f0*/  UIADD3 UR4, UPT, UPT, UR4, 0x1, URZ ;  /* 0x0000000104047890 */ /* 0x000fcc000fffe0ff */
[----:B------:R-:W-:Y:S01]  /*0500*/  ISETP.NE.AND P0, PT, R0, UR4, PT ;  /* 0x0000000400007c0c */ /* 0x000fe2000bf05270 */
[----:B--2---:R0:W-:Y:S04]  /*0510*/  STS [R19], R10 ;  /* 0x0000000a13007388 */ /* 0x0041e80000000800 */
[----:B---3--:R0:W-:Y:S01]  /*0520*/  STS [R17], R8 ;  /* 0x0000000811007388 */ /* 0x0081e20000000800 */
[----:B------:R-:W-:Y:S06]  /*0530*/  BAR.SYNC.DEFER_BLOCKING 0x0 ;  /* 0x0000000000007b1d */ /* 0x000fec0000010000 */
[----:B------:R-:W-:Y:S05]  /*0540*/  @!P1 BRA `(.L_x_1) ;  /* 0x0000000400a49947 */ /* 0x000fea0003800000 */
[----:B------:R-:W-:Y:S01]  /*0550*/  ISETP.GE.U32.AND P1, PT, R13, 0x10, PT ;  /* 0x000000100d00780c */ /* 0x000fe20003f26070 */
[----:B------:R-:W-:-:S12]  /*0560*/  IMAD.MOV.U32 R23, RZ, RZ, RZ ;  /* 0x000000ffff177224 */ /* 0x000fd800078e00ff */
[----:B------:R-:W-:Y:S05]  /*0570*/  @!P1 BRA `(.L_x_2) ;  /* 0x0000000000b49947 */ /* 0x000fea0003800000 */
[----:B------:R-:W-:Y:S01]  /*0580*/  MOV R24, R5 ;  /* 0x0000000500187202 */ /* 0x000fe20000000f00 */
[----:B------:R-:W-:Y:S01]  /*0590*/  IMAD.MOV.U32 R22, RZ, RZ, R3 ;  /* 0x000000ffff167224 */ /* 0x000fe200078e0003 */
[----:B------:R-:W-:-:S07]  /*05a0*/  MOV R23, R4 ;  /* 0x0000000400177202 */ /* 0x000fce0000000f00 */
.L_x_3:
[----:B0-----:R-:W-:Y:S01]  /*05b0*/  LDS R8, [R24+-0x200] ;  /* 0xfffe000018087984 */ /* 0x001fe20000000800 */
[----:B------:R-:W-:-:S03]  /*05c0*/  IADD3 R22, PT, PT, R22, 0x10, RZ ;  /* 0x0000001016167810 */ /* 0x000fc60007ffe0ff */
[----:B------:R-:W0:Y:S01]  /*05d0*/  LDS.128 R12, [R23+-0x20] ;  /* 0xffffe000170c7984 */ /* 0x000e220000000c00 */
[----:B------:R-:W-:-:S03]  /*05e0*/  ISETP.NE.AND P1, PT, R22, RZ, PT ;  /* 0x000000ff1600720c */ /* 0x000fc60003f25270 */
[----:B------:R-:W1:Y:S04]  /*05f0*/  LDS R11, [R24+-0x1c0] ;  /* 0xfffe4000180b7984 */ /* 0x000e680000000800 */
[----:B------:R-:W2:Y:S04]  /*0600*/  LDS R9, [R24+-0x180] ;  /* 0xfffe800018097984 */ /* 0x000ea80000000800 */
[----:B------:R-:W-:Y:S01]  /*0610*/  LDS R29, [R24+-0xc0] ;  /* 0xffff4000181d7984 */ /* 0x000fe20000000800 */
[----:B0-----:R-:W-:-:S03]  /*0620*/  FFMA R8, R12, R8, R25 ;  /* 0x000000080c087223 */ /* 0x001fc60000000019 */
[----:B------:R-:W0:Y:S01]  /*0630*/  LDS R12, [R24+-0x140] ;  /* 0xfffec000180c7984 */ /* 0x000e220000000800 */
[----:B-1----:R-:W-:-:S03]  /*0640*/  FFMA R8, R11, R13, R8 ;  /* 0x0000000d0b087223 */ /* 0x002fc60000000008 */
[----:B------:R-:W-:Y:S01]  /*0650*/  LDS R13, [R24+-0x100] ;  /* 0xffff0000180d7984 */ /* 0x000fe20000000800 */
[----:B--2---:R-:W-:-:S03]  /*0660*/  FFMA R25, R9, R14, R8 ;  /* 0x0000000e09197223 */ /* 0x004fc60000000008 */
[----:B------:R-:W1:Y:S01]  /*0670*/  LDS.128 R8, [R23+-0x10] ;  /* 0xfffff00017087984 */ /* 0x000e620000000c00 */
[----:B0-----:R-:W-:-:S03]  /*0680*/  FFMA R25, R12, R15, R25 ;  /* 0x0000000f0c197223 */ /* 0x001fc60000000019 */
[----:B------:R-:W0:Y:S01]  /*0690*/  LDS R15, [R24+-0x80] ;  /* 0xffff8000180f7984 */ /* 0x000e220000000800 */
[----:B-1----:R-:W-:-:S03]  /*06a0*/  FFMA R12, R8, R13, R25 ;  /* 0x0000000d080c7223 */ /* 0x002fc60000000019 */
[----:B------:R-:W1:Y:S01]  /*06b0*/  LDS R8, [R24+-0x40] ;  /* 0xffffc00018087984 */ /* 0x000e620000000800 */
[----:B------:R-:W-:-:S03]  /*06c0*/  FFMA R12, R29, R9, R12 ;  /* 0x000000091d0c7223 */ /* 0x000fc6000000000c */
[----:B------:R-:W-:Y:S04]  /*06d0*/  LDS R9, [R24] ;  /* 0x0000000018097984 */ /* 0x000fe80000000800 */
[----:B------:R-:W-:Y:S01]  /*06e0*/  LDS R29, [R24+0x40] ;  /* 0x00004000181d7984 */ /* 0x000fe20000000800 */
[----:B0-----:R-:W-:-:S03]  /*06f0*/  FFMA R25, R15, R10, R12 ;  /* 0x0000000a0f197223 */ /* 0x001fc6000000000c */
[----:B------:R-:W0:Y:S01]  /*0700*/  LDS.128 R12, [R23] ;  /* 0x00000000170c7984 */ /* 0x000e220000000c00 */
[----:B-1----:R-:W-:-:S03]  /*0710*/  FFMA R25, R8, R11, R25 ;  /* 0x0000000b08197223 */ /* 0x002fc60000000019 */
[----:B------:R-:W1:Y:S01]  /*0720*/  LDS R11, [R24+0x80] ;  /* 0x00008000180b7984 */ /* 0x000e620000000800 */
[----:B0-----:R-:W-:-:S03]  /*0730*/  FFMA R8, R12, R9, R25 ;  /* 0x000000090c087223 */ /* 0x001fc60000000019 */
[----:B------:R-:W0:Y:S01]  /*0740*/  LDS R12, [R24+0xc0] ;  /* 0x0000c000180c7984 */ /* 0x000e220000000800 */
[----:B------:R-:W-:-:S03]  /*0750*/  FFMA R8, R29, R13, R8 ;  /* 0x0000000d1d087223 */ /* 0x000fc60000000008 */
[----:B------:R-:W-:Y:S01]  /*0760*/  LDS R13, [R24+0x100] ;  /* 0x00010000180d7984 */ /* 0x000fe20000000800 */
[----:B-1----:R-:W-:-:S03]  /*0770*/  FFMA R25, R11, R14, R8 ;  /* 0x0000000e0b197223 */ /* 0x002fc60000000008 */
[----:B------:R1:W2:Y:S02]  /*0780*/  LDS.128 R8, [R23+0x10] ;  /* 0x0000100017087984 */ /* 0x0002a40000000c00 */
[----:B-1----:R-:W-:Y:S01]  /*0790*/  IADD3 R23, PT, PT, R23, 0x40, RZ ;  /* 0x0000004017177810 */ /* 0x002fe20007ffe0ff */
[----:B0-----:R-:W-:Y:S02]  /*07a0*/  FFMA R15, R12, R15, R25 ;  /* 0x0000000f0c0f7223 */ /* 0x001fe40000000019 */
[----:B------:R-:W0:Y:S04]  /*07b0*/  LDS R25, [R24+0x140] ;  /* 0x0001400018197984 */ /* 0x000e280000000800 */
[----:B------:R-:W1:Y:S01]  /*07c0*/  LDS R12, [R24+0x180] ;  /* 0x00018000180c7984 */ /* 0x000e620000000800 */
[----:B--2---:R-:W-:-:S03]  /*07d0*/  FFMA R8, R8, R13, R15 ;  /* 0x0000000d08087223 */ /* 0x004fc6000000000f */
[----:B------:R2:W3:Y:S02]  /*07e0*/  LDS R13, [R24+0x1c0] ;  /* 0x0001c000180d7984 */ /* 0x0004e40000000800 */
[----:B--2---:R-:W-:Y:S02]  /*07f0*/  VIADD R24, R24, 0x400 ;  /* 0x0000040018187836 */ /* 0x004fe40000000000 */
[----:B0-----:R-:W-:-:S04]  /*0800*/  FFMA R9, R25, R9, R8 ;  /* 0x0000000919097223 */ /* 0x001fc80000000008 */
[----:B-1----:R-:W-:-:S04]  /*0810*/  FFMA R10, R12, R10, R9 ;  /* 0x0000000a0c0a7223 */ /* 0x002fc80000000009 */
[----:B---3--:R-:W-:Y:S01]  /*0820*/  FFMA R25, R13, R11, R10 ;  /* 0x0000000b0d197223 */ /* 0x008fe2000000000a */
[----:B------:R-:W-:Y:S06]  /*0830*/  @P1 BRA `(.L_x_3) ;  /* 0xfffffffc005c1947 */ /* 0x000fec000383ffff */
[----:B------:R-:W-:-:S07]  /*0840*/  MOV R23, R6 ;  /* 0x0000000600177202 */ /* 0x000fce0000000f00 */
.L_x_2:
[----:B------:R-:W-:-:S13]  /*0850*/  ISETP.NE.AND P1, PT, R16, RZ, PT ;  /* 0x000000ff1000720c */ /* 0x000fda0003f25270 */
[----:B------:R-:W-:Y:S05]  /*0860*/  @!P1 BRA `(.L_x_1) ;  /* 0x0000000000dc9947 */ /* 0x000fea0003800000 */
[----:B0-----:R-:W-:Y:S02]  /*0870*/  IADD3 R8, PT, PT, R16, -0x1, RZ ;  /* 0xffffffff10087810 */ /* 0x001fe40007ffe0ff */
[----:B------:R-:W-:Y:S02]  /*0880*/  ISETP.NE.AND P2, PT, R7, RZ, PT ;  /* 0x000000ff0700720c */ /* 0x000fe40003f45270 */
[----:B------:R-:W-:-:S13]  /*0890*/  ISETP.GE.U32.AND P1, PT, R8, 0x7, PT ;  /* 0x000000070800780c */ /* 0x000fda0003f26070 */
[----:B------:R-:W-:Y:S05]  /*08a0*/  @!P1 BRA `(.L_x_4) ;  /* 0x0000000000549947 */ /* 0x000fea0003800000 */
[C---:B------:R-:W-:Y:S01]  /*08b0*/  IMAD R22, R23.reuse, 0x40, R18 ;  /* 0x0000004017167824 */ /* 0x040fe200078e0212 */
[C---:B------:R-:W-:Y:S02]  /*08c0*/  LEA R24, R23.reuse, R20, 0x2 ;  /* 0x0000001417187211 */ /* 0x040fe400078e10ff */
[----:B------:R-:W-:Y:S02]  /*08d0*/  IADD3 R23, PT, PT, R23, 0x8, RZ ;  /* 0x0000000817177810 */ /* 0x000fe40007ffe0ff */
[----:B------:R-:W-:Y:S04]  /*08e0*/  LDS R12, [R22] ;  /* 0x00000000160c7984 */ /* 0x000fe80000000800 */
[----:B------:R-:W0:Y:S04]  /*08f0*/  LDS.128 R8, [R24] ;  /* 0x0000000018087984 */ /* 0x000e280000000c00 */
[----:B------:R-:W1:Y:S04]  /*0900*/  LDS R15, [R22+0x40] ;  /* 0x00004000160f7984 */ /* 0x000e680000000800 */
[----:B------:R-:W2:Y:S04]  /*0910*/  LDS R13, [R22+0x80] ;  /* 0x00008000160d7984 */ /* 0x000ea80000000800 */
[----:B------:R-:W-:Y:S01]  /*0920*/  LDS R29, [R22+0x1c0] ;  /* 0x0001c000161d7984 */ /* 0x000fe20000000800 */
[----:B0-----:R-:W-:-:S03]  /*0930*/  FFMA R12, R8, R12, R25 ;  /* 0x0000000c080c7223 */ /* 0x001fc60000000019 */
[----:B------:R-:W0:Y:S01]  /*0940*/  LDS R8, [R22+0xc0] ;  /* 0x0000c00016087984 */ /* 0x000e220000000800 */
[----:B-1----:R-:W-:-:S03]  /*0950*/  FFMA R12, R15, R9, R12 ;  /* 0x000000090f0c7223 */ /* 0x002fc6000000000c */
[----:B------:R-:W-:Y:S01]  /*0960*/  LDS R9, [R22+0x100] ;  /* 0x0001000016097984 */ /* 0x000fe20000000800 */
[----:B--2---:R-:W-:-:S03]  /*0970*/  FFMA R25, R13, R10, R12 ;  /* 0x0000000a0d197223 */ /* 0x004fc6000000000c */
[----:B------:R-:W1:Y:S01]  /*0980*/  LDS.128 R12, [R24+0x10] ;  /* 0x00001000180c7984 */ /* 0x000e620000000c00 */
[----:B0-----:R-:W-:-:S03]  /*0990*/  FFMA R11, R8, R11, R25 ;  /* 0x0000000b080b7223 */ /* 0x001fc60000000019 */
[----:B------:R-:W0:Y:S04]  /*09a0*/  LDS R25, [R22+0x140] ;  /* 0x0001400016197984 */ /* 0x000e280000000800 */
[----:B------:R-:W2:Y:S01]  /*09b0*/  LDS R8, [R22+0x180] ;  /* 0x0001800016087984 */ /* 0x000ea20000000800 */
[----:B-1----:R-:W-:-:S04]  /*09c0*/  FFMA R12, R12, R9, R11 ;  /* 0x000000090c0c7223 */ /* 0x002fc8000000000b */
[----:B0-----:R-:W-:-:S04]  /*09d0*/  FFMA R13, R25, R13, R12 ;  /* 0x0000000d190d7223 */ /* 0x001fc8000000000c */
[----:B--2---:R-:W-:-:S04]  /*09e0*/  FFMA R8, R8, R14, R13 ;  /* 0x0000000e08087223 */ /* 0x004fc8000000000d */
[----:B------:R-:W-:-:S07]  /*09f0*/  FFMA R25, R29, R15, R8 ;  /* 0x0000000f1d197223 */ /* 0x000fce0000000008 */
.L_x_4:
[----:B------:R-:W-:Y:S05]  /*0a00*/  @!P2 BRA `(.L_x_1) ;  /* 0x000000000074a947 */ /* 0x000fea0003800000 */
[----:B------:R-:W-:Y:S01]  /*0a10*/  VIADD R8, R7, 0xffffffff ;  /* 0xffffffff07087836 */ /* 0x000fe20000000000 */
[----:B------:R-:W-:-:S04]  /*0a20*/  ISETP.NE.AND P2, PT, R2, RZ, PT ;  /* 0x000000ff0200720c */ /* 0x000fc80003f45270 */
[----:B------:R-:W-:-:S13]  /*0a30*/  ISETP.GE.U32.AND P1, PT, R8, 0x3, PT ;  /* 0x000000030800780c */ /* 0x000fda0003f26070 */
[----:B------:R-:W-:Y:S05]  /*0a40*/  @!P1 BRA `(.L_x_5) ;  /* 0x0000000000309947 */ /* 0x000fea0003800000 */
[C---:B------:R-:W-:Y:S02]  /*0a50*/  LEA R8, R23.reuse, R20, 0x2 ;  /* 0x0000001417087211 */ /* 0x040fe400078e10ff */
[C---:B------:R-:W-:Y:S01]  /*0a60*/  LEA R12, R23.reuse, R18, 0x6 ;  /* 0x00000012170c7211 */ /* 0x040fe200078e30ff */
[----:B------:R-:W-:-:S03]  /*0a70*/  VIADD R23, R23, 0x4 ;  /* 0x0000000417177836 */ /* 0x000fc60000000000 */
[----:B------:R-:W-:Y:S04]  /*0a80*/  LDS.128 R8, [R8] ;  /* 0x0000000008087984 */ /* 0x000fe80000000c00 */
[----:B------:R-:W0:Y:S04]  /*0a90*/  LDS R13, [R12] ;  /* 0x000000000c0d7984 */ /* 0x000e280000000800 */
[----:B------:R-:W1:Y:S04]  /*0aa0*/  LDS R15, [R12+0x40] ;  /* 0x000040000c0f7984 */ /* 0x000e680000000800 */
[----:B------:R-:W2:Y:S04]  /*0ab0*/  LDS R22, [R12+0x80] ;  /* 0x000080000c167984 */ /* 0x000ea80000000800 */
[----:B------:R-:W3:Y:S01]  /*0ac0*/  LDS R29, [R12+0xc0] ;  /* 0x0000c0000c1d7984 */ /* 0x000ee20000000800 */
[----:B0-----:R-:W-:-:S04]  /*0ad0*/  FFMA R14, R8, R13, R25 ;  /* 0x0000000d080e7223 */ /* 0x001fc80000000019 */
[----:B-1----:R-:W-:-:S04]  /*0ae0*/  FFMA R9, R15, R9, R14 ;  /* 0x000000090f097223 */ /* 0x002fc8000000000e */
[----:B--2---:R-:W-:-:S04]  /*0af0*/  FFMA R10, R22, R10, R9 ;  /* 0x0000000a160a7223 */ /* 0x004fc80000000009 */
[----:B---3--:R-:W-:-:S07]  /*0b00*/  FFMA R25, R29, R11, R10 ;  /* 0x0000000b1d197223 */ /* 0x008fce000000000a */
.L_x_5:
[----:B------:R-:W-:Y:S05]  /*0b10*/  @!P2 BRA `(.L_x_1) ;  /* 0x000000000030a947 */ /* 0x000fea0003800000 */
[C---:B------:R-:W-:Y:S02]  /*0b20*/  LEA R8, R23.reuse, R20, 0x2 ;  /* 0x0000001417087211 */ /* 0x040fe400078e10ff */
[----:B------:R-:W-:Y:S02]  /*0b30*/  LEA R13, R23, R18, 0x6 ;  /* 0x00000012170d7211 */ /* 0x000fe400078e30ff */
[----:B------:R-:W-:Y:S02]  /*0b40*/  ISETP.NE.AND P1, PT, R2, 0x1, PT ;  /* 0x000000010200780c */ /* 0x000fe40003f25270 */
[----:B------:R-:W-:Y:S04]  /*0b50*/  LDS.128 R8, [R8] ;  /* 0x0000000008087984 */ /* 0x000fe80000000c00 */
[----:B------:R-:W0:Y:S02]  /*0b60*/  LDS R12, [R13] ;  /* 0x000000000d0c7984 */ /* 0x000e240000000800 */
[----:B0-----:R-:W-:-:S05]  /*0b70*/  FFMA R25, R8, R12, R25 ;  /* 0x0000000c08197223 */ /* 0x001fca0000000019 */
[----:B------:R-:W-:Y:S05]  /*0b80*/  @!P1 BRA `(.L_x_1) ;  /* 0x0000000000149947 */ /* 0x000fea0003800000 */
[----:B------:R-:W-:Y:S01]  /*0b90*/  ISETP.NE.AND P1, PT, R2, 0x2, PT ;  /* 0x000000020200780c */ /* 0x000fe20003f25270 */
[----:B------:R-:W0:-:S12]  /*0ba0*/  LDS R8, [R13+0x40] ;  /* 0x000040000d087984 */ /* 0x000e180000000800 */
[----:B------:R-:W1:Y:S01]  /*0bb0*/  @P1 LDS R12, [R13+0x80] ;  /* 0x000080000d0c1984 */ /* 0x000e620000000800 */
[----:B0-----:R-:W-:-:S04]  /*0bc0*/  FFMA R25, R8, R9, R25 ;  /* 0x0000000908197223 */ /* 0x001fc80000000019 */
[----:B-1----:R-:W-:-:S07]  /*0bd0*/  @P1 FFMA R25, R12, R10, R25 ;  /* 0x0000000a0c191223 */ /* 0x002fce0000000019 */
.L_x_1:
[----:B------:R1:W-:Y:S01]  /*0be0*/  STG.E desc[UR10][R26.64], R25 ;  /* 0x000000191a007986 */ /* 0x0003e2000c10190a */
[----:B------:R-:W-:Y:S06]  /*0bf0*/  BAR.SYNC.DEFER_BLOCKING 0x0 ;  /* 0x0000000000007b1d */ /* 0x000fec0000010000 */
[----:B------:R-:W-:Y:S05]  /*0c00*/  @P0 BRA `(.L_x_6) ;  /* 0xfffffff400ec0947 */ /* 0x000fea000383ffff */
[----:B------:R-:W-:Y:S05]  /*0c10*/  EXIT ;  /* 0x000000000000794d */ /* 0x000fea0003800000 */
.L_x_7:
        /* <DEDUP_REMOVED lines=14> */
.L_x_14:


//--------------------- .text._Z17multiply_matricesPfS_S_ii --------------------------
	.section	.text._Z17multiply_matricesPfS_S_ii,"ax",@progbits
	.align	128
        .global         _Z17multiply_matricesPfS_S_ii
        .type           _Z17multiply_matricesPfS_S_ii,@function
        .size           _Z17multiply_matricesPfS_S_ii,(.L_x_15 - _Z17multiply_matricesPfS_S_ii)
        .other          _Z17multiply_matricesPfS_S_ii,@"STO_CUDA_ENTRY STV_DEFAULT"
_Z17multiply_matricesPfS_S_ii:
.text._Z17multiply_matricesPfS_S_ii:
[----:B------:R-:W-:Y:S01]  /*0000*/  LDC R1, c[0x0][0x37c] ;  /* 0x0000df00ff017b82 */ /* 0x000fe20000000800 */
[----:B------:R-:W0:Y:S07]  /*0010*/  S2R R2, SR_TID.Y ;  /* 0x0000000000027919 */ /* 0x000e2e0000002200 */
[----:B------:R-:W1:Y:S01]  /*0020*/  S2UR UR5, SR_CTAID.X ;  /* 0x00000000000579c3 */ /* 0x000e620000002500 */
[----:B------:R-:W0:Y:S01]  /*0030*/  LDCU UR6, c[0x0][0x364] ;  /* 0x00006c80ff0677ac */ /* 0x000e220008000800 */
[----:B------:R-:W0:Y:S01]  /*0040*/  S2R R3, SR_CTAID.Y ;  /* 0x0000000000037919 */ /* 0x000e220000002600 */
[----:B------:R-:W1:Y:S01]  /*0050*/  LDCU UR4, c[0x0][0x360] ;  /* 0x00006c00ff0477ac */ /* 0x000e620008000800 */
[----:B------:R-:W2:Y:S04]  /*0060*/  S2R R7, SR_TID.X ;  /* 0x0000000000077919 */ /* 0x000ea80000002100 */
[----:B------:R-:W3:Y:S01]  /*0070*/  LDC R0, c[0x0][0x398] ;  /* 0x0000e600ff007b82 */ /* 0x000ee20000000800 */
[----:B-1----:R-:W-:Y:S01]  /*0080*/  UIMAD UR4, UR4, UR5, URZ ;  /* 0x00000005040472a4 */ /* 0x002fe2000f8e02ff */
[----:B0-----:R-:W-:-:S05]  /*0090*/  IMAD R2, R3, UR6, R2 ;  /* 0x0000000603027c24 */ /* 0x001fca000f8e0202 */
[----:B--2---:R-:W-:-:S04]  /*00a0*/  IADD3 R3, PT, PT, R7, UR4, RZ ;  /* 0x0000000407037c10 */ /* 0x004fc8000fffe0ff */
[----:B------:R-:W-:-:S04]  /*00b0*/  VIMNMX.U32 R5, PT, PT, R2, R3, !PT ;  /* 0x0000000302057248 */ /* 0x000fc80007fe0000 */
[----:B---3--:R-:W-:-:S13]  /*00c0*/  ISETP.GE.U32.AND P0, PT, R5, R0, PT ;  /* 0x000000000500720c */ /* 0x008fda0003f06070 */
[----:B------:R-:W-:Y:S05]  /*00d0*/  @P0 EXIT ;  /* 0x000000000000094d */ /* 0x000fea0003800000 */
[C---:B------:R-:W-:Y:S01]  /*00e0*/  ISETP.GE.U32.AND P1, PT, R0.reuse, 0x8, PT ;  /* 0x000000080000780c */ /* 0x040fe20003f26070 */
[----:B------:R-:W0:Y:S01]  /*00f0*/  LDCU.64 UR6, c[0x0][0x358] ;  /* 0x00006b00ff0677ac */ /* 0x000e220008000a00 */
[----:B------:R-:W-:Y:S01]  /*0100*/  LOP3.LUT R4, R0, 0x7, RZ, 0xc0, !PT ;  /* 0x0000000700047812 */ /* 0x000fe200078ec0ff */
[----:B------:R-:W-:Y:S01]  /*0110*/  HFMA2 R12, -RZ, RZ, 0, 0 ;  /* 0x00000000ff0c7431 */ /* 0x000fe200000001ff */
[----:B------:R-:W-:Y:S02]  /*0120*/  MOV R6, RZ ;  /* 0x000000ff00067202 */ /* 0x000fe40000000f00 */
[----:B------:R-:W-:-:S07]  /*0130*/  ISETP.NE.AND P0, PT, R4, RZ, PT ;  /* 0x000000ff0400720c */ /* 0x000fce0003f05270 */
[----:B------:R-:W-:Y:S06]  /*0140*/  @!P1 BRA `(.L_x_8) ;  /* 0x0000000400289947 */ /* 0x000fec0003800000 */
[----:B------:R-:W1:Y:S01]  /*0150*/  LDC R8, c[0x0][0x39c] ;  /* 0x0000e700ff087b82 */ /* 0x000e620000000800 */
[----:B------:R-:W-:Y:S02]  /*0160*/  LOP3.LUT R6, R0, 0xfffffff8, RZ, 0xc0, !PT ;  /* 0xfffffff800067812 */ /* 0x000fe400078ec0ff */
[----:B------:R-:W-:Y:S02]  /*0170*/  MOV R12, RZ ;  /* 0x000000ff000c7202 */ /* 0x000fe40000000f00 */
[-C--:B------:R-:W-:Y:S02]  /*0180*/  MOV R10, R3.reuse ;  /* 0x00000003000a7202 */ /* 0x080fe40000000f00 */
[----:B------:R-:W-:Y:S02]  /*0190*/  IADD3 R9, PT, PT, -R6, RZ, RZ ;  /* 0x000000ff06097210 */ /* 0x000fe40007ffe1ff */
[C---:B-1----:R-:W-:Y:S01]  /*01a0*/  IADD3 R5, PT, PT, R8.reuse, UR4, R7 ;  /* 0x0000000408057c10 */ /* 0x042fe2000fffe007 */
[C-C-:B------:R-:W-:Y:S01]  /*01b0*/  IMAD R13, R8.reuse, 0x3, R3.reuse ;  /* 0x00000003080d7824 */ /* 0x140fe200078e0203 */
[CC--:B------:R-:W-:Y:S01]  /*01c0*/  LEA R11, R8.reuse, R3.reuse, 0x1 ;  /* 0x00000003080b7211 */ /* 0x0c0fe200078e08ff */
[C-C-:B------:R-:W-:Y:S01]  /*01d0*/  IMAD R25, R8.reuse, 0x5, R3.reuse ;  /* 0x0000000508197824 */ /* 0x140fe200078e0203 */
[C---:B------:R-:W-:Y:S01]  /*01e0*/  LEA R23, R8.reuse, R3, 0x2 ;  /* 0x0000000308177211 */ /* 0x040fe200078e10ff */
[----:B------:R-:W-:-:S02]  /*01f0*/  IMAD R27, R8, 0x6, R3 ;  /* 0x00000006081b7824 */ /* 0x000fc400078e0203 */
[----:B------:R-:W-:Y:S02]  /*0200*/  IMAD R29, R8, 0x7, R3 ;  /* 0x00000007081d7824 */ /* 0x000fe400078e0203 */
[----:B------:R-:W-:-:S07]  /*0210*/  IMAD R7, R2, R8, 0x3 ;  /* 0x0000000302077424 */ /* 0x000fce00078e0208 */
.L_x_9:
[----:B------:R-:W1:Y:S01]  /*0220*/  LDC.64 R18, c[0x0][0x380] ;  /* 0x0000e000ff127b82 */ /* 0x000e620000000a00 */
[----:B------:R-:W-:-:S07]  /*0230*/  IADD3 R21, PT, PT, R7, -0x3, RZ ;  /* 0xfffffffd07157810 */ /* 0x000fce0007ffe0ff */
[----:B------:R-:W2:Y:S01]  /*0240*/  LDC.64 R14, c[0x0][0x388] ;  /* 0x0000e200ff0e7b82 */ /* 0x000ea20000000a00 */
[----:B-1----:R-:W-:-:S06]  /*0250*/  IMAD.WIDE.U32 R20, R21, 0x4, R18 ;  /* 0x0000000415147825 */ /* 0x002fcc00078e0012 */
[----:B0-----:R-:W3:Y:S01]  /*0260*/  LDG.E R21, desc[UR6][R20.64] ;  /* 0x0000000614157981 */ /* 0x001ee2000c1e1900 */
[----:B--2---:R-:W-:-:S06]  /*0270*/  IMAD.WIDE.U32 R16, R10, 0x4, R14 ;  /* 0x000000040a107825 */ /* 0x004fcc00078e000e */
[----:B------:R-:W3:Y:S01]  /*0280*/  LDG.E R16, desc[UR6][R16.64] ;  /* 0x0000000610107981 */ /* 0x000ee2000c1e1900 */
[C---:B------:R-:W-:Y:S02]  /*0290*/  IADD3 R22, PT, PT, R7.reuse, -0x2, RZ ;  /* 0xfffffffe07167810 */ /* 0x040fe40007ffe0ff */
[----:B------:R-:W-:Y:S01]  /*02a0*/  IADD3 R24, PT, PT, R7, -0x1, RZ ;  /* 0xffffffff07187810 */ /* 0x000fe20007ffe0ff */
[----:B---3--:R-:W-:Y:S02]  /*02b0*/  FFMA R12, R21, R16, R12 ;  /* 0x00000010150c7223 */ /* 0x008fe4000000000c */
[----:B------:R-:W-:-:S04]  /*02c0*/  IMAD.WIDE.U32 R16, R22, 0x4, R18 ;  /* 0x0000000416107825 */ /* 0x000fc800078e0012 */
[----:B------:R-:W-:Y:S01]  /*02d0*/  IMAD.WIDE.U32 R20, R5, 0x4, R14 ;  /* 0x0000000405147825 */ /* 0x000fe200078e000e */
[----:B------:R0:W2:Y:S04]  /*02e0*/  LDG.E R22, desc[UR6][R16.64] ;  /* 0x0000000610167981 */ /* 0x0000a8000c1e1900 */
[----:B------:R1:W2:Y:S01]  /*02f0*/  LDG.E R26, desc[UR6][R20.64] ;  /* 0x00000006141a7981 */ /* 0x0002a2000c1e1900 */
[----:B0-----:R-:W-:-:S04]  /*0300*/  IMAD.WIDE.U32 R16, R24, 0x4, R18 ;  /* 0x0000000418107825 */ /* 0x001fc800078e0012 */
[----:B-1----:R-:W-:Y:S01]  /*0310*/  IMAD.WIDE.U32 R20, R11, 0x4, R14 ;  /* 0x000000040b147825 */ /* 0x002fe200078e000e */
[----:B------:R0:W3:Y:S04]  /*0320*/  LDG.E R24, desc[UR6][R16.64] ;  /* 0x0000000610187981 */ /* 0x0000e8000c1e1900 */
[----:B------:R1:W3:Y:S01]  /*0330*/  LDG.E R28, desc[UR6][R20.64] ;  /* 0x00000006141c7981 */ /* 0x0002e2000c1e1900 */
[----:B0-----:R-:W-:-:S04]  /*0340*/  IMAD.WIDE.U32 R16, R7, 0x4, R18 ;  /* 0x0000000407107825 */ /* 0x001fc800078e0012 */
[----:B-1----:R-:W-:-:S04]  /*0350*/  IMAD.WIDE.U32 R20, R13, 0x4, R14 ;  /* 0x000000040d147825 */ /* 0x002fc800078e000e */
[----:B--2---:R-:W-:Y:S02]  /*0360*/  FFMA R12, R22, R26, R12 ;  /* 0x0000001a160c7223 */ /* 0x004fe4000000000c */
[----:B------:R-:W2:Y:S04]  /*0370*/  LDG.E R22, desc[UR6][R16.64] ;  /* 0x0000000610167981 */ /* 0x000ea8000c1e1900 */
[----:B------:R0:W2:Y:S01]  /*0380*/  LDG.E R26, desc[UR6][R20.64] ;  /* 0x00000006141a7981 */ /* 0x0000a2000c1e1900 */
[----:B---3--:R-:W-:Y:S01]  /*0390*/  FFMA R12, R24, R28, R12 ;  /* 0x0000001c180c7223 */ /* 0x008fe2000000000c */
[----:B------:R-:W-:Y:S01]  /*03a0*/  IADD3 R24, PT, PT, R7, 0x1, RZ ;  /* 0x0000000107187810 */ /* 0x000fe20007ffe0ff */
[----:B0-----:R-:W-:-:S04]  /*03b0*/  IMAD.WIDE.U32 R20, R23, 0x4, R14 ;  /* 0x0000000417147825 */ /* 0x001fc800078e000e */
[----:B------:R-:W-:Y:S01]  /*03c0*/  IMAD.WIDE.U32 R16, R24, 0x4, R18 ;  /* 0x0000000418107825 */ /* 0x000fe200078e0012 */
[----:B------:R-:W3:Y:S04]  /*03d0*/  LDG.E R28, desc[UR6][R20.64] ;  /* 0x00000006141c7981 */ /* 0x000ee8000c1e1900 */
[----:B------:R0:W3:Y:S01]  /*03e0*/  LDG.E R24, desc[UR6][R16.64] ;  /* 0x0000000610187981 */ /* 0x0000e2000c1e1900 */
[----:B--2---:R-:W-:Y:S01]  /*03f0*/  FFMA R12, R22, R26, R12 ;  /* 0x0000001a160c7223 */ /* 0x004fe2000000000c */
[C---:B------:R-:W-:Y:S02]  /*0400*/  IADD3 R26, PT, PT, R7.reuse, 0x3, RZ ;  /* 0x00000003071a7810 */ /* 0x040fe40007ffe0ff */
[----:B------:R-:W-:-:S03]  /*0410*/  IADD3 R22, PT, PT, R7, 0x2, RZ ;  /* 0x0000000207167810 */ /* 0x000fc60007ffe0ff */
[----:B0-----:R-:W-:Y:S01]  /*0420*/  IMAD.WIDE.U32 R16, R26, 0x4, R18 ;  /* 0x000000041a107825 */ /* 0x001fe200078e0012 */
[----:B------:R-:W-:-:S03]  /*0430*/  IADD3 R26, PT, PT, R7, 0x4, RZ ;  /* 0x00000004071a7810 */ /* 0x000fc60007ffe0ff */
[--C-:B------:R-:W-:Y:S02]  /*0440*/  IMAD.WIDE.U32 R20, R22, 0x4, R18.reuse ;  /* 0x0000000416147825 */ /* 0x100fe400078e0012 */
[----:B------:R0:W2:Y:S02]  /*0450*/  LDG.E R22, desc[UR6][R16.64] ;  /* 0x0000000610167981 */ /* 0x0000a4000c1e1900 */
[----:B------:R-:W-:-:S04]  /*0460*/  IMAD.WIDE.U32 R18, R26, 0x4, R18 ;  /* 0x000000041a127825 */ /* 0x000fc800078e0012 */
[----:B---3--:R-:W-:Y:S02]  /*0470*/  FFMA R12, R24, R28, R12 ;  /* 0x0000001c180c7223 */ /* 0x008fe4000000000c */
[----:B------:R-:W3:Y:S01]  /*0480*/  LDG.E R19, desc[UR6][R18.64] ;  /* 0x0000000612137981 */ /* 0x000ee2000c1e1900 */
[----:B0-----:R-:W-:-:S03]  /*0490*/  IMAD.WIDE.U32 R16, R25, 0x4, R14 ;  /* 0x0000000419107825 */ /* 0x001fc600078e000e */
[----:B------:R0:W4:Y:S04]  /*04a0*/  LDG.E R24, desc[UR6][R20.64] ;  /* 0x0000000614187981 */ /* 0x000128000c1e1900 */
[----:B------:R-:W4:Y:S01]  /*04b0*/  LDG.E R26, desc[UR6][R16.64] ;  /* 0x00000006101a7981 */ /* 0x000f22000c1e1900 */
[----:B0-----:R-:W-:-:S04]  /*04c0*/  IMAD.WIDE.U32 R20, R27, 0x4, R14 ;  /* 0x000000041b147825 */ /* 0x001fc800078e000e */
[----:B------:R-:W-:Y:S01]  /*04d0*/  IMAD.WIDE.U32 R14, R29, 0x4, R14 ;  /* 0x000000041d0e7825 */ /* 0x000fe200078e000e */
[----:B------:R-:W2:Y:S05]  /*04e0*/  LDG.E R28, desc[UR6][R20.64] ;  /* 0x00000006141c7981 */ /* 0x000eaa000c1e1900 */
[----:B------:R-:W3:Y:S01]  /*04f0*/  LDG.E R14, desc[UR6][R14.64] ;  /* 0x000000060e0e7981 */ /* 0x000ee2000c1e1900 */
[----:B------:R-:W-:-:S04]  /*0500*/  IADD3 R9, PT, PT, R9, 0x8, RZ ;  /* 0x0000000809097810 */ /* 0x000fc80007ffe0ff */
[----:B------:R-:W-:Y:S02]  /*0510*/  ISETP.NE.AND P1, PT, R9, RZ, PT ;  /* 0x000000ff0900720c */ /* 0x000fe40003f25270 */
[----:B------:R-:W-:Y:S02]  /*0520*/  IADD3 R7, PT, PT, R7, 0x8, RZ ;  /* 0x0000000807077810 */ /* 0x000fe40007ffe0ff */
[C---:B------:R-:W-:Y:S02]  /*0530*/  LEA R5, R8.reuse, R5, 0x3 ;  /* 0x0000000508057211 */ /* 0x040fe400078e18ff */
[C---:B------:R-:W-:Y:S02]  /*0540*/  LEA R11, R8.reuse, R11, 0x3 ;  /* 0x0000000b080b7211 */ /* 0x040fe400078e18ff */
[C---:B------:R-:W-:Y:S02]  /*0550*/  LEA R13, R8.reuse, R13, 0x3 ;  /* 0x0000000d080d7211 */ /* 0x040fe400078e18ff */
[----:B------:R-:W-:-:S02]  /*0560*/  LEA R23, R8, R23, 0x3 ;  /* 0x0000001708177211 */ /* 0x000fc400078e18ff */
[C---:B------:R-:W-:Y:S02]  /*0570*/  LEA R25, R8.reuse, R25, 0x3 ;  /* 0x0000001908197211 */ /* 0x040fe400078e18ff */
[C---:B------:R-:W-:Y:S02]  /*0580*/  LEA R27, R8.reuse, R27, 0x3 ;  /* 0x0000001b081b7211 */ /* 0x040fe400078e18ff */
[C---:B------:R-:W-:Y:S02]  /*0590*/  LEA R29, R8.reuse, R29, 0x3 ;  /* 0x0000001d081d7211 */ /* 0x040fe400078e18ff */
[----:B------:R-:W-:Y:S01]  /*05a0*/  LEA R10, R8, R10, 0x3 ;  /* 0x0000000a080a7211 */ /* 0x000fe200078e18ff */
[----:B----4-:R-:W-:-:S04]  /*05b0*/  FFMA R12, R24, R26, R12 ;  /* 0x0000001a180c7223 */ /* 0x010fc8000000000c */
[----:B--2---:R-:W-:-:S04]  /*05c0*/  FFMA R12, R22, R28, R12 ;  /* 0x0000001c160c7223 */ /* 0x004fc8000000000c */
[----:B---3--:R-:W-:Y:S01]  /*05d0*/  FFMA R12, R19, R14, R12 ;  /* 0x0000000e130c7223 */ /* 0x008fe2000000000c */
[----:B------:R-:W-:Y:S06]  /*05e0*/  @P1 BRA `(.L_x_9) ;  /* 0xfffffffc000c1947 */ /* 0x000fec000383ffff */
.L_x_8:
[----:B------:R-:W-:Y:S05]  /*05f0*/  @!P0 BRA `(.L_x_10) ;  /* 0x0000000400108947 */ /* 0x000fea0003800000 */
[----:B------:R-:W-:Y:S02]  /*0600*/  ISETP.GE.U32.AND P0, PT, R4, 0x4, PT ;  /* 0x000000040400780c */ /* 0x000fe40003f06070 */
[----:B------:R-:W-:-:S04]  /*0610*/  LOP3.LUT R13, R0, 0x3, RZ, 0xc0, !PT ;  /* 0x00000003000d7812 */ /* 0x000fc800078ec0ff */
[----:B------:R-:W-:-:S07]  /*0620*/  ISETP.NE.AND P1, PT, R13, RZ, PT ;  /* 0x000000ff0d00720c */ /* 0x000fce0003f25270 */
[----:B------:R-:W-:Y:S06]  /*0630*/  @!P0 BRA `(.L_x_11) ;  /* 0x0000000000808947 */ /* 0x000fec0003800000 */
[----:B------:R-:W1:Y:S01]  /*0640*/  LDC.64 R4, c[0x0][0x388] ;  /* 0x0000e200ff047b82 */ /* 0x000e620000000a00 */
[----:B------:R-:W2:Y:S07]  /*0650*/  LDCU UR4, c[0x0][0x39c] ;  /* 0x00007380ff0477ac */ /* 0x000eae0008000800 */
[----:B------:R-:W3:Y:S01]  /*0660*/  LDC.64 R8, c[0x0][0x380] ;  /* 0x0000e000ff087b82 */ /* 0x000ee20000000a00 */
[----:B--2---:R-:W-:Y:S02]  /*0670*/  IMAD R11, R2, UR4, R6 ;  /* 0x00000004020b7c24 */ /* 0x004fe4000f8e0206 */
[----:B------:R-:W-:-:S03]  /*0680*/  IMAD R15, R6, UR4, R3 ;  /* 0x00000004060f7c24 */ /* 0x000fc6000f8e0203 */
[----:B------:R-:W-:Y:S01]  /*0690*/  IADD3 R21, PT, PT, R11, 0x1, RZ ;  /* 0x000000010b157810 */ /* 0x000fe20007ffe0ff */
[C---:B-1----:R-:W-:Y:S01]  /*06a0*/  IMAD.WIDE.U32 R18, R15.reuse, 0x4, R4 ;  /* 0x000000040f127825 */ /* 0x042fe200078e0004 */
[----:B------:R-:W-:Y:S02]  /*06b0*/  IADD3 R15, PT, PT, R15, UR4, RZ ;  /* 0x000000040f0f7c10 */ /* 0x000fe4000fffe0ff */
[----:B------:R-:W-:Y:S02]  /*06c0*/  IADD3 R25, PT, PT, R11, 0x2, RZ ;  /* 0x000000020b197810 */ /* 0x000fe40007ffe0ff */
[----:B------:R-:W-:Y:S01]  /*06d0*/  IADD3 R27, PT, PT, R15, UR4, RZ ;  /* 0x000000040f1b7c10 */ /* 0x000fe2000fffe0ff */
[--C-:B---3--:R-:W-:Y:S01]  /*06e0*/  IMAD.WIDE.U32 R22, R11, 0x4, R8.reuse ;  /* 0x000000040b167825 */ /* 0x108fe200078e0008 */
[----:B0-----:R-:W2:Y:S03]  /*06f0*/  LDG.E R18, desc[UR6][R18.64] ;  /* 0x0000000612127981 */ /* 0x001ea6000c1e1900 */
[----:B------:R-:W-:Y:S01]  /*0700*/  IMAD.WIDE.U32 R20, R21, 0x4, R8 ;  /* 0x0000000415147825 */ /* 0x000fe200078e0008 */
[----:B------:R-:W2:Y:S03]  /*0710*/  LDG.E R7, desc[UR6][R22.64] ;  /* 0x0000000616077981 */ /* 0x000ea6000c1e1900 */
[----:B------:R-:W-:Y:S01]  /*0720*/  IMAD.WIDE.U32 R16, R15, 0x4, R4 ;  /* 0x000000040f107825 */ /* 0x000fe200078e0004 */
[----:B------:R-:W-:Y:S01]  /*0730*/  IADD3 R29, PT, PT, R11, 0x3, RZ ;  /* 0x000000030b1d7810 */ /* 0x000fe20007ffe0ff */
[----:B------:R-:W3:Y:S02]  /*0740*/  LDG.E R20, desc[UR6][R20.64] ;  /* 0x0000000614147981 */ /* 0x000ee4000c1e1900 */
[----:B------:R-:W-:Y:S01]  /*0750*/  IMAD.WIDE.U32 R14, R25, 0x4, R8 ;  /* 0x00000004190e7825 */ /* 0x000fe200078e0008 */
[C---:B------:R-:W-:Y:S01]  /*0760*/  IADD3 R25, PT, PT, R27.reuse, UR4, RZ ;  /* 0x000000041b197c10 */ /* 0x040fe2000fffe0ff */
[----:B------:R-:W3:Y:S02]  /*0770*/  LDG.E R16, desc[UR6][R16.64] ;  /* 0x0000000610107981 */ /* 0x000ee4000c1e1900 */
[----:B------:R-:W-:-:S02]  /*0780*/  IMAD.WIDE.U32 R10, R27, 0x4, R4 ;  /* 0x000000041b0a7825 */ /* 0x000fc400078e0004 */
[----:B------:R-:W4:Y:S02]  /*0790*/  LDG.E R14, desc[UR6][R14.64] ;  /* 0x000000060e0e7981 */ /* 0x000f24000c1e1900 */
[----:B------:R-:W-:Y:S02]  /*07a0*/  IMAD.WIDE.U32 R8, R29, 0x4, R8 ;  /* 0x000000041d087825 */ /* 0x000fe400078e0008 */
[----:B------:R-:W4:Y:S02]  /*07b0*/  LDG.E R10, desc[UR6][R10.64] ;  /* 0x000000060a0a7981 */ /* 0x000f24000c1e1900 */
[----:B------:R-:W-:Y:S02]  /*07c0*/  IMAD.WIDE.U32 R4, R25, 0x4, R4 ;  /* 0x0000000419047825 */ /* 0x000fe400078e0004 */
[----:B------:R-:W5:Y:S04]  /*07d0*/  LDG.E R8, desc[UR6][R8.64] ;  /* 0x0000000608087981 */ /* 0x000f68000c1e1900 */
[----:B------:R-:W5:Y:S01]  /*07e0*/  LDG.E R4, desc[UR6][R4.64] ;  /* 0x0000000604047981 */ /* 0x000f62000c1e1900 */
[----:B------:R-:W-:Y:S01]  /*07f0*/  IADD3 R6, PT, PT, R6, 0x4, RZ ;  /* 0x0000000406067810 */ /* 0x000fe20007ffe0ff */
[----:B--2---:R-:W-:-:S04]  /*0800*/  FFMA R7, R7, R18, R12 ;  /* 0x0000001207077223 */ /* 0x004fc8000000000c */
[----:B---3--:R-:W-:-:S04]  /*0810*/  FFMA R7, R20, R16, R7 ;  /* 0x0000001014077223 */ /* 0x008fc80000000007 */
[----:B----4-:R-:W-:-:S04]  /*0820*/  FFMA R7, R14, R10, R7 ;  /* 0x0000000a0e077223 */ /* 0x010fc80000000007 */
[----:B-----5:R-:W-:-:S07]  /*0830*/  FFMA R12, R8, R4, R7 ;  /* 0x00000004080c7223 */ /* 0x020fce0000000007 */
.L_x_11:
[----:B------:R-:W-:Y:S05]  /*0840*/  @!P1 BRA `(.L_x_10) ;  /* 0x00000000007c9947 */ /* 0x000fea0003800000 */
[----:B------:R-:W-:Y:S01]  /*0850*/  ISETP.NE.AND P0, PT, R13, 0x1, PT ;  /* 0x000000010d00780c */ /* 0x000fe20003f05270 */
[----:B------:R-:W1:Y:S01]  /*0860*/  LDC.64 R10, c[0x0][0x380] ;  /* 0x0000e000ff0a7b82 */ /* 0x000e620000000a00 */
[----:B------:R-:W-:-:S04]  /*0870*/  LOP3.LUT R0, R0, 0x1, RZ, 0xc0, !PT ;  /* 0x0000000100007812 */ /* 0x000fc800078ec0ff */
[----:B------:R-:W-:-:S03]  /*0880*/  ISETP.NE.U32.AND P1, PT, R0, 0x1, PT ;  /* 0x000000010000780c */ /* 0x000fc60003f25070 */
[----:B------:R-:W2:Y:S08]  /*0890*/  LDC.64 R14, c[0x0][0x388] ;  /* 0x0000e200ff0e7b82 */ /* 0x000eb00000000a00 */
[----:B------:R-:W3:Y:S08]  /*08a0*/  @P0 LDC R7, c[0x0][0x39c] ;  /* 0x0000e700ff070b82 */ /* 0x000ef00000000800 */
[----:B------:R-:W4:Y:S08]  /*08b0*/  @!P1 LDC R23, c[0x0][0x39c] ;  /* 0x0000e700ff179b82 */ /* 0x000f300000000800 */
[----:B------:R-:W5:Y:S08]  /*08c0*/  LDC.64 R8, c[0x0][0x380] ;  /* 0x0000e000ff087b82 */ /* 0x000f700000000a00 */
[----:B------:R-:W5:Y:S01]  /*08d0*/  LDC.64 R4, c[0x0][0x388] ;  /* 0x0000e200ff047b82 */ /* 0x000f620000000a00 */
[----:B---3--:R-:W-:-:S02]  /*08e0*/  @P0 IMAD R0, R6, R7, R3 ;  /* 0x0000000706000224 */ /* 0x008fc400078e0203 */
[-C--:B------:R-:W-:Y:S01]  /*08f0*/  @P0 IMAD R17, R2, R7.reuse, R6 ;  /* 0x0000000702110224 */ /* 0x080fe200078e0206 */
[----:B------:R-:W-:Y:S01]  /*0900*/  @P0 IADD3 R6, PT, PT, R6, 0x2, RZ ;  /* 0x0000000206060810 */ /* 0x000fe20007ffe0ff */
[C---:B--2---:R-:W-:Y:S01]  /*0910*/  @P0 IMAD.WIDE.U32 R18, R0.reuse, 0x4, R14 ;  /* 0x0000000400120825 */ /* 0x044fe200078e000e */
[----:B------:R-:W-:Y:S02]  /*0920*/  @P0 IADD3 R21, PT, PT, R0, R7, RZ ;  /* 0x0000000700150210 */ /* 0x000fe40007ffe0ff */
[C---:B------:R-:W-:Y:S01]  /*0930*/  @P0 IADD3 R13, PT, PT, R17.reuse, 0x1, RZ ;  /* 0x00000001110d0810 */ /* 0x040fe20007ffe0ff */
[----:B-1----:R-:W-:Y:S01]  /*0940*/  @P0 IMAD.WIDE.U32 R16, R17, 0x4, R10 ;  /* 0x0000000411100825 */ /* 0x002fe200078e000a */
[----:B0-----:R-:W2:Y:S03]  /*0950*/  @P0 LDG.E R7, desc[UR6][R18.64] ;  /* 0x0000000612070981 */ /* 0x001ea6000c1e1900 */
[----:B------:R-:W-:-:S02]  /*0960*/  @P0 IMAD.WIDE.U32 R14, R21, 0x4, R14 ;  /* 0x00000004150e0825 */ /* 0x000fc400078e000e */
[----:B------:R-:W2:Y:S02]  /*0970*/  @P0 LDG.E R17, desc[UR6][R16.64] ;  /* 0x0000000610110981 */ /* 0x000ea4000c1e1900 */
[----:B------:R-:W-:Y:S02]  /*0980*/  @P0 IMAD.WIDE.U32 R10, R13, 0x4, R10 ;  /* 0x000000040d0a0825 */ /* 0x000fe400078e000a */
[----:B------:R-:W3:Y:S02]  /*0990*/  @P0 LDG.E R14, desc[UR6][R14.64] ;  /* 0x000000060e0e0981 */ /* 0x000ee4000c1e1900 */
[-C--:B----4-:R-:W-:Y:S02]  /*09a0*/  @!P1 IMAD R13, R2, R23.reuse, R6 ;  /* 0x00000017020d9224 */ /* 0x090fe400078e0206 */
[----:B------:R-:W-:Y:S01]  /*09b0*/  @!P1 IMAD R21, R6, R23, R3 ;  /* 0x0000001706159224 */ /* 0x000fe200078e0203 */
[----:B------:R-:W3:Y:S01]  /*09c0*/  @P0 LDG.E R10, desc[UR6][R10.64] ;  /* 0x000000060a0a0981 */ /* 0x000ee2000c1e1900 */
[----:B-----5:R-:W-:-:S04]  /*09d0*/  @!P1 IMAD.WIDE.U32 R8, R13, 0x4, R8 ;  /* 0x000000040d089825 */ /* 0x020fc800078e0008 */
[----:B------:R-:W-:Y:S02]  /*09e0*/  @!P1 IMAD.WIDE.U32 R4, R21, 0x4, R4 ;  /* 0x0000000415049825 */ /* 0x000fe400078e0004 */
[----:B------:R-:W4:Y:S04]  /*09f0*/  @!P1 LDG.E R9, desc[UR6][R8.64] ;  /* 0x0000000608099981 */ /* 0x000f28000c1e1900 */
[----:B------:R-:W4:Y:S01]  /*0a00*/  @!P1 LDG.E R4, desc[UR6][R4.64] ;  /* 0x0000000604049981 */ /* 0x000f22000c1e1900 */
[----:B--2---:R-:W-:-:S04]  /*0a10*/  @P0 FFMA R7, R17, R7, R12 ;  /* 0x0000000711070223 */ /* 0x004fc8000000000c */
[----:B---3--:R-:W-:-:S04]  /*0a20*/  @P0 FFMA R12, R10, R14, R7 ;  /* 0x0000000e0a0c0223 */ /* 0x008fc80000000007 */
[----:B----4-:R-:W-:-:S07]  /*0a30*/  @!P1 FFMA R12, R9, R4, R12 ;  /* 0x00000004090c9223 */ /* 0x010fce000000000c */
.L_x_10:
[----:B------:R-:W1:Y:S01]  /*0a40*/  LDC.64 R4, c[0x0][0x390] ;  /* 0x0000e400ff047b82 */ /* 0x000e620000000a00 */
[----:B------:R-:W2:Y:S02]  /*0a50*/  LDCU UR4, c[0x0][0x39c] ;  /* 0x00007380ff0477ac */ /* 0x000ea40008000800 */
[----:B--2---:R-:W-:-:S04]  /*0a60*/  IMAD R3, R2, UR4, R3 ;  /* 0x0000000402037c24 */ /* 0x004fc8000f8e0203 */
[----:B-1----:R-:W-:-:S05]  /*0a70*/  IMAD.WIDE.U32 R2, R3, 0x4, R4 ;  /* 0x0000000403027825 */ /* 0x002fca00078e0004 */
[----:B0-----:R-:W-:Y:S01]  /*0a80*/  STG.E desc[UR6][R2.64], R12 ;  /* 0x0000000c02007986 */ /* 0x001fe2000c101906 */
[----:B------:R-:W-:Y:S05]  /*0a90*/  EXIT ;  /* 0x000000000000794d */ /* 0x000fea0003800000 */
.L_x_12:
        /* <DEDUP_REMOVED lines=14> */
.L_x_15:


//--------------------- .nv.shared._Z26transpose_matrix_by_sharedPPfS0_ii --------------------------
	.section	.nv.shared._Z26transpose_matrix_by_sharedPPfS0_ii,"aw",@nobits
	.sectionflags	@""
	.align	4
.nv.shared._Z26transpose_matrix_by_sharedPPfS0_ii:
	.zero		5248


//--------------------- .nv.shared.reserved.0     --------------------------
	.section	.nv.shared.reserved.0,"aw",@nobits
	.weak		__nv_reservedSMEM_offset_0_alias
	.size		__nv_reservedSMEM_offset_0_alias, 0, 64
	.other		__nv_reservedSMEM_offset_0_alias,@"STO_CUDA_RESERVED_SHARED STV_DEFAULT"
__nv_reservedSMEM_offset_0_alias:
	.zero		0
	.zero		64


//--------------------- .nv.shared._Z31multiply_matrices_shared_blocksPfS_S_iii --------------------------
	.section	.nv.shared._Z31multiply_matrices_shared_blocksPfS_S_iii,"aw",@nobits
	.sectionflags	@""
	.align	4
.nv.shared._Z31multiply_matrices_shared_blocksPfS_S_iii:
	.zero		3072


//--------------------- .nv.constant0._Z26transpose_matrix_by_sharedPPfS0_ii --------------------------
	.section	.nv.constant0._Z26transpose_matrix_by_sharedPPfS0_ii,"a",@progbits
	.sectionflags	@""
	.align	4
.nv.constant0._Z26transpose_matrix_by_sharedPPfS0_ii:
	.zero		920


//--------------------- .nv.constant0._Z31multiply_matrices_shared_blocksPfS_S_iii --------------------------
	.section	.nv.constant0._Z31multiply_matrices_shared_blocksPfS_S_iii,"a",@progbits
	.sectionflags	@""
	.align	4
.nv.constant0._Z31multiply_matrices_shared_blocksPfS_S_iii:
	.zero		932


//--------------------- .nv.constant0._Z17multiply_matricesPfS_S_ii --------------------------
	.section	.nv.constant0._Z17multiply_matricesPfS_S_ii,"a",@progbits
	.sectionflags	@""
	.align	4
.nv.constant0._Z17multiply_matricesPfS_S_ii:
	.zero		928


//--------------------- SYMBOLS --------------------------

	.type		.nv.reservedSmem.offset0,@object
	.size		.nv.reservedSmem.offset0,0x4
	.type		.nv.reservedSmem.cap,@object
	.size		.nv.reservedSmem.cap,0x4
